//
// Generated by NVIDIA NVVM Compiler
//
// Compiler Build ID: CL-36424714
// Cuda compilation tools, release 13.0, V13.0.88
// Based on NVVM 20.0.0
//

.version 9.0
.target sm_100
.address_size 64

	// .globl	_Z19gauss_jacobi_kernelPdS_S_S_i

.visible .entry _Z19gauss_jacobi_kernelPdS_S_S_i(
	.param .u64 .ptr .align 1 _Z19gauss_jacobi_kernelPdS_S_S_i_param_0,
	.param .u64 .ptr .align 1 _Z19gauss_jacobi_kernelPdS_S_S_i_param_1,
	.param .u64 .ptr .align 1 _Z19gauss_jacobi_kernelPdS_S_S_i_param_2,
	.param .u64 .ptr .align 1 _Z19gauss_jacobi_kernelPdS_S_S_i_param_3,
	.param .u32 _Z19gauss_jacobi_kernelPdS_S_S_i_param_4
)
{
	.reg .pred 	%p<22>;
	.reg .b32 	%r<83>;
	.reg .b64 	%rd<64>;
	.reg .b64 	%fd<231>;

	ld.param.u64 	%rd19, [_Z19gauss_jacobi_kernelPdS_S_S_i_param_0];
	ld.param.u64 	%rd17, [_Z19gauss_jacobi_kernelPdS_S_S_i_param_1];
	ld.param.u64 	%rd20, [_Z19gauss_jacobi_kernelPdS_S_S_i_param_2];
	ld.param.u64 	%rd18, [_Z19gauss_jacobi_kernelPdS_S_S_i_param_3];
	ld.param.u32 	%r51, [_Z19gauss_jacobi_kernelPdS_S_S_i_param_4];
	cvta.to.global.u64 	%rd1, %rd20;
	cvta.to.global.u64 	%rd2, %rd19;
	mov.u32 	%r52, %tid.x;
	mov.u32 	%r53, %ctaid.x;
	mov.u32 	%r54, %ntid.x;
	mad.lo.s32 	%r1, %r53, %r54, %r52;
	setp.ge.s32 	%p1, %r1, %r51;
	@%p1 bra 	$L__BB0_32;
	setp.lt.s32 	%p2, %r1, 1;
	mov.f64 	%fd219, 0d0000000000000000;
	mov.b32 	%r78, 0;
	@%p2 bra 	$L__BB0_14;
	mul.lo.s32 	%r2, %r51, %r1;
	min.s32 	%r57, %r1, %r51;
	max.s32 	%r78, %r57, 1;
	and.b32  	%r4, %r78, 15;
	setp.lt.s32 	%p3, %r57, 16;
	mov.f64 	%fd219, 0d0000000000000000;
	mov.b32 	%r69, 0;
	@%p3 bra 	$L__BB0_5;
	and.b32  	%r69, %r78, 2147483632;
	neg.s32 	%r67, %r69;
	add.s64 	%rd3, %rd2, 64;
	add.s64 	%rd60, %rd1, 64;
	mov.f64 	%fd219, 0d0000000000000000;
	mov.u32 	%r66, %r2;
$L__BB0_4:
	.pragma "nounroll";
	mul.wide.s32 	%rd21, %r66, 8;
	add.s64 	%rd22, %rd3, %rd21;
	ld.global.f64 	%fd34, [%rd22+-64];
	ld.global.f64 	%fd35, [%rd60+-64];
	fma.rn.f64 	%fd36, %fd34, %fd35, %fd219;
	ld.global.f64 	%fd37, [%rd22+-56];
	ld.global.f64 	%fd38, [%rd60+-56];
	fma.rn.f64 	%fd39, %fd37, %fd38, %fd36;
	ld.global.f64 	%fd40, [%rd22+-48];
	ld.global.f64 	%fd41, [%rd60+-48];
	fma.rn.f64 	%fd42, %fd40, %fd41, %fd39;
	ld.global.f64 	%fd43, [%rd22+-40];
	ld.global.f64 	%fd44, [%rd60+-40];
	fma.rn.f64 	%fd45, %fd43, %fd44, %fd42;
	ld.global.f64 	%fd46, [%rd22+-32];
	ld.global.f64 	%fd47, [%rd60+-32];
	fma.rn.f64 	%fd48, %fd46, %fd47, %fd45;
	ld.global.f64 	%fd49, [%rd22+-24];
	ld.global.f64 	%fd50, [%rd60+-24];
	fma.rn.f64 	%fd51, %fd49, %fd50, %fd48;
	ld.global.f64 	%fd52, [%rd22+-16];
	ld.global.f64 	%fd53, [%rd60+-16];
	fma.rn.f64 	%fd54, %fd52, %fd53, %fd51;
	ld.global.f64 	%fd55, [%rd22+-8];
	ld.global.f64 	%fd56, [%rd60+-8];
	fma.rn.f64 	%fd57, %fd55, %fd56, %fd54;
	ld.global.f64 	%fd58, [%rd22];
	ld.global.f64 	%fd59, [%rd60];
	fma.rn.f64 	%fd60, %fd58, %fd59, %fd57;
	ld.global.f64 	%fd61, [%rd22+8];
	ld.global.f64 	%fd62, [%rd60+8];
	fma.rn.f64 	%fd63, %fd61, %fd62, %fd60;
	ld.global.f64 	%fd64, [%rd22+16];
	ld.global.f64 	%fd65, [%rd60+16];
	fma.rn.f64 	%fd66, %fd64, %fd65, %fd63;
	ld.global.f64 	%fd67, [%rd22+24];
	ld.global.f64 	%fd68, [%rd60+24];
	fma.rn.f64 	%fd69, %fd67, %fd68, %fd66;
	ld.global.f64 	%fd70, [%rd22+32];
	ld.global.f64 	%fd71, [%rd60+32];
	fma.rn.f64 	%fd72, %fd70, %fd71, %fd69;
	ld.global.f64 	%fd73, [%rd22+40];
	ld.global.f64 	%fd74, [%rd60+40];
	fma.rn.f64 	%fd75, %fd73, %fd74, %fd72;
	ld.global.f64 	%fd76, [%rd22+48];
	ld.global.f64 	%fd77, [%rd60+48];
	fma.rn.f64 	%fd78, %fd76, %fd77, %fd75;
	ld.global.f64 	%fd79, [%rd22+56];
	ld.global.f64 	%fd80, [%rd60+56];
	fma.rn.f64 	%fd219, %fd79, %fd80, %fd78;
	add.s32 	%r67, %r67, 16;
	add.s32 	%r66, %r66, 16;
	add.s64 	%rd60, %rd60, 128;
	setp.ne.s32 	%p4, %r67, 0;
	@%p4 bra 	$L__BB0_4;
$L__BB0_5:
	setp.eq.s32 	%p5, %r4, 0;
	@%p5 bra 	$L__BB0_14;
	and.b32  	%r12, %r78, 7;
	setp.lt.u32 	%p6, %r4, 8;
	@%p6 bra 	$L__BB0_8;
	add.s32 	%r58, %r69, %r2;
	mul.wide.s32 	%rd23, %r58, 8;
	add.s64 	%rd24, %rd2, %rd23;
	ld.global.f64 	%fd82, [%rd24];
	mul.wide.u32 	%rd25, %r69, 8;
	add.s64 	%rd26, %rd1, %rd25;
	ld.global.f64 	%fd83, [%rd26];
	fma.rn.f64 	%fd84, %fd82, %fd83, %fd219;
	ld.global.f64 	%fd85, [%rd24+8];
	ld.global.f64 	%fd86, [%rd26+8];
	fma.rn.f64 	%fd87, %fd85, %fd86, %fd84;
	ld.global.f64 	%fd88, [%rd24+16];
	ld.global.f64 	%fd89, [%rd26+16];
	fma.rn.f64 	%fd90, %fd88, %fd89, %fd87;
	ld.global.f64 	%fd91, [%rd24+24];
	ld.global.f64 	%fd92, [%rd26+24];
	fma.rn.f64 	%fd93, %fd91, %fd92, %fd90;
	ld.global.f64 	%fd94, [%rd24+32];
	ld.global.f64 	%fd95, [%rd26+32];
	fma.rn.f64 	%fd96, %fd94, %fd95, %fd93;
	ld.global.f64 	%fd97, [%rd24+40];
	ld.global.f64 	%fd98, [%rd26+40];
	fma.rn.f64 	%fd99, %fd97, %fd98, %fd96;
	ld.global.f64 	%fd100, [%rd24+48];
	ld.global.f64 	%fd101, [%rd26+48];
	fma.rn.f64 	%fd102, %fd100, %fd101, %fd99;
	ld.global.f64 	%fd103, [%rd24+56];
	ld.global.f64 	%fd104, [%rd26+56];
	fma.rn.f64 	%fd219, %fd103, %fd104, %fd102;
	add.s32 	%r69, %r69, 8;
$L__BB0_8:
	setp.eq.s32 	%p7, %r12, 0;
	@%p7 bra 	$L__BB0_14;
	and.b32  	%r15, %r78, 3;
	setp.lt.u32 	%p8, %r12, 4;
	@%p8 bra 	$L__BB0_11;
	add.s32 	%r59, %r69, %r2;
	mul.wide.s32 	%rd27, %r59, 8;
	add.s64 	%rd28, %rd2, %rd27;
	ld.global.f64 	%fd106, [%rd28];
	mul.wide.u32 	%rd29, %r69, 8;
	add.s64 	%rd30, %rd1, %rd29;
	ld.global.f64 	%fd107, [%rd30];
	fma.rn.f64 	%fd108, %fd106, %fd107, %fd219;
	ld.global.f64 	%fd109, [%rd28+8];
	ld.global.f64 	%fd110, [%rd30+8];
	fma.rn.f64 	%fd111, %fd109, %fd110, %fd108;
	ld.global.f64 	%fd112, [%rd28+16];
	ld.global.f64 	%fd113, [%rd30+16];
	fma.rn.f64 	%fd114, %fd112, %fd113, %fd111;
	ld.global.f64 	%fd115, [%rd28+24];
	ld.global.f64 	%fd116, [%rd30+24];
	fma.rn.f64 	%fd219, %fd115, %fd116, %fd114;
	add.s32 	%r69, %r69, 4;
$L__BB0_11:
	setp.eq.s32 	%p9, %r15, 0;
	@%p9 bra 	$L__BB0_14;
	mul.wide.u32 	%rd31, %r69, 8;
	add.s64 	%rd61, %rd1, %rd31;
	add.s32 	%r72, %r69, %r2;
	neg.s32 	%r71, %r15;
$L__BB0_13:
	.pragma "nounroll";
	mul.wide.s32 	%rd32, %r72, 8;
	add.s64 	%rd33, %rd2, %rd32;
	ld.global.f64 	%fd117, [%rd33];
	ld.global.f64 	%fd118, [%rd61];
	fma.rn.f64 	%fd219, %fd117, %fd118, %fd219;
	add.s64 	%rd61, %rd61, 8;
	add.s32 	%r72, %r72, 1;
	add.s32 	%r71, %r71, 1;
	setp.ne.s32 	%p10, %r71, 0;
	@%p10 bra 	$L__BB0_13;
$L__BB0_14:
	setp.ge.s32 	%p11, %r78, %r51;
	@%p11 bra 	$L__BB0_18;
	setp.eq.s32 	%p12, %r78, %r1;
	@%p12 bra 	$L__BB0_17;
	mad.lo.s32 	%r60, %r51, %r1, %r78;
	mul.wide.s32 	%rd34, %r60, 8;
	add.s64 	%rd35, %rd2, %rd34;
	ld.global.f64 	%fd119, [%rd35];
	mul.wide.u32 	%rd36, %r78, 8;
	add.s64 	%rd37, %rd1, %rd36;
	ld.global.f64 	%fd120, [%rd37];
	fma.rn.f64 	%fd219, %fd119, %fd120, %fd219;
$L__BB0_17:
	add.s32 	%r78, %r78, 1;
$L__BB0_18:
	setp.ge.s32 	%p13, %r78, %r51;
	@%p13 bra 	$L__BB0_31;
	mul.lo.s32 	%r27, %r51, %r1;
	sub.s32 	%r28, %r51, %r78;
	and.b32  	%r29, %r28, 15;
	sub.s32 	%r61, %r78, %r51;
	setp.gt.u32 	%p14, %r61, -16;
	@%p14 bra 	$L__BB0_22;
	and.b32  	%r62, %r28, -16;
	neg.s32 	%r76, %r62;
	add.s64 	%rd10, %rd2, 64;
	add.s32 	%r75, %r78, %r27;
	mul.wide.u32 	%rd38, %r78, 8;
	add.s64 	%rd39, %rd38, %rd1;
	add.s64 	%rd62, %rd39, 64;
$L__BB0_21:
	.pragma "nounroll";
	mul.wide.s32 	%rd40, %r75, 8;
	add.s64 	%rd41, %rd10, %rd40;
	ld.global.f64 	%fd122, [%rd41+-64];
	ld.global.f64 	%fd123, [%rd62+-64];
	fma.rn.f64 	%fd124, %fd122, %fd123, %fd219;
	ld.global.f64 	%fd125, [%rd41+-56];
	ld.global.f64 	%fd126, [%rd62+-56];
	fma.rn.f64 	%fd127, %fd125, %fd126, %fd124;
	ld.global.f64 	%fd128, [%rd41+-48];
	ld.global.f64 	%fd129, [%rd62+-48];
	fma.rn.f64 	%fd130, %fd128, %fd129, %fd127;
	ld.global.f64 	%fd131, [%rd41+-40];
	ld.global.f64 	%fd132, [%rd62+-40];
	fma.rn.f64 	%fd133, %fd131, %fd132, %fd130;
	ld.global.f64 	%fd134, [%rd41+-32];
	ld.global.f64 	%fd135, [%rd62+-32];
	fma.rn.f64 	%fd136, %fd134, %fd135, %fd133;
	ld.global.f64 	%fd137, [%rd41+-24];
	ld.global.f64 	%fd138, [%rd62+-24];
	fma.rn.f64 	%fd139, %fd137, %fd138, %fd136;
	ld.global.f64 	%fd140, [%rd41+-16];
	ld.global.f64 	%fd141, [%rd62+-16];
	fma.rn.f64 	%fd142, %fd140, %fd141, %fd139;
	ld.global.f64 	%fd143, [%rd41+-8];
	ld.global.f64 	%fd144, [%rd62+-8];
	fma.rn.f64 	%fd145, %fd143, %fd144, %fd142;
	ld.global.f64 	%fd146, [%rd41];
	ld.global.f64 	%fd147, [%rd62];
	fma.rn.f64 	%fd148, %fd146, %fd147, %fd145;
	ld.global.f64 	%fd149, [%rd41+8];
	ld.global.f64 	%fd150, [%rd62+8];
	fma.rn.f64 	%fd151, %fd149, %fd150, %fd148;
	ld.global.f64 	%fd152, [%rd41+16];
	ld.global.f64 	%fd153, [%rd62+16];
	fma.rn.f64 	%fd154, %fd152, %fd153, %fd151;
	ld.global.f64 	%fd155, [%rd41+24];
	ld.global.f64 	%fd156, [%rd62+24];
	fma.rn.f64 	%fd157, %fd155, %fd156, %fd154;
	ld.global.f64 	%fd158, [%rd41+32];
	ld.global.f64 	%fd159, [%rd62+32];
	fma.rn.f64 	%fd160, %fd158, %fd159, %fd157;
	ld.global.f64 	%fd161, [%rd41+40];
	ld.global.f64 	%fd162, [%rd62+40];
	fma.rn.f64 	%fd163, %fd161, %fd162, %fd160;
	ld.global.f64 	%fd164, [%rd41+48];
	ld.global.f64 	%fd165, [%rd62+48];
	fma.rn.f64 	%fd166, %fd164, %fd165, %fd163;
	ld.global.f64 	%fd167, [%rd41+56];
	ld.global.f64 	%fd168, [%rd62+56];
	fma.rn.f64 	%fd219, %fd167, %fd168, %fd166;
	add.s32 	%r78, %r78, 16;
	add.s32 	%r76, %r76, 16;
	add.s32 	%r75, %r75, 16;
	add.s64 	%rd62, %rd62, 128;
	setp.ne.s32 	%p15, %r76, 0;
	@%p15 bra 	$L__BB0_21;
$L__BB0_22:
	setp.eq.s32 	%p16, %r29, 0;
	@%p16 bra 	$L__BB0_31;
	and.b32  	%r39, %r28, 7;
	setp.lt.u32 	%p17, %r29, 8;
	@%p17 bra 	$L__BB0_25;
	add.s32 	%r63, %r78, %r27;
	mul.wide.s32 	%rd42, %r63, 8;
	add.s64 	%rd43, %rd2, %rd42;
	ld.global.f64 	%fd170, [%rd43];
	mul.wide.u32 	%rd44, %r78, 8;
	add.s64 	%rd45, %rd1, %rd44;
	ld.global.f64 	%fd171, [%rd45];
	fma.rn.f64 	%fd172, %fd170, %fd171, %fd219;
	ld.global.f64 	%fd173, [%rd43+8];
	ld.global.f64 	%fd174, [%rd45+8];
	fma.rn.f64 	%fd175, %fd173, %fd174, %fd172;
	ld.global.f64 	%fd176, [%rd43+16];
	ld.global.f64 	%fd177, [%rd45+16];
	fma.rn.f64 	%fd178, %fd176, %fd177, %fd175;
	ld.global.f64 	%fd179, [%rd43+24];
	ld.global.f64 	%fd180, [%rd45+24];
	fma.rn.f64 	%fd181, %fd179, %fd180, %fd178;
	ld.global.f64 	%fd182, [%rd43+32];
	ld.global.f64 	%fd183, [%rd45+32];
	fma.rn.f64 	%fd184, %fd182, %fd183, %fd181;
	ld.global.f64 	%fd185, [%rd43+40];
	ld.global.f64 	%fd186, [%rd45+40];
	fma.rn.f64 	%fd187, %fd185, %fd186, %fd184;
	ld.global.f64 	%fd188, [%rd43+48];
	ld.global.f64 	%fd189, [%rd45+48];
	fma.rn.f64 	%fd190, %fd188, %fd189, %fd187;
	ld.global.f64 	%fd191, [%rd43+56];
	ld.global.f64 	%fd192, [%rd45+56];
	fma.rn.f64 	%fd219, %fd191, %fd192, %fd190;
	add.s32 	%r78, %r78, 8;
$L__BB0_25:
	setp.eq.s32 	%p18, %r39, 0;
	@%p18 bra 	$L__BB0_31;
	and.b32  	%r42, %r28, 3;
	setp.lt.u32 	%p19, %r39, 4;
	@%p19 bra 	$L__BB0_28;
	add.s32 	%r64, %r78, %r27;
	mul.wide.s32 	%rd46, %r64, 8;
	add.s64 	%rd47, %rd2, %rd46;
	ld.global.f64 	%fd194, [%rd47];
	mul.wide.u32 	%rd48, %r78, 8;
	add.s64 	%rd49, %rd1, %rd48;
	ld.global.f64 	%fd195, [%rd49];
	fma.rn.f64 	%fd196, %fd194, %fd195, %fd219;
	ld.global.f64 	%fd197, [%rd47+8];
	ld.global.f64 	%fd198, [%rd49+8];
	fma.rn.f64 	%fd199, %fd197, %fd198, %fd196;
	ld.global.f64 	%fd200, [%rd47+16];
	ld.global.f64 	%fd201, [%rd49+16];
	fma.rn.f64 	%fd202, %fd200, %fd201, %fd199;
	ld.global.f64 	%fd203, [%rd47+24];
	ld.global.f64 	%fd204, [%rd49+24];
	fma.rn.f64 	%fd219, %fd203, %fd204, %fd202;
	add.s32 	%r78, %r78, 4;
$L__BB0_28:
	setp.eq.s32 	%p20, %r42, 0;
	@%p20 bra 	$L__BB0_31;
	mul.wide.u32 	%rd50, %r78, 8;
	add.s64 	%rd63, %rd1, %rd50;
	add.s32 	%r82, %r78, %r27;
	neg.s32 	%r81, %r42;
$L__BB0_30:
	.pragma "nounroll";
	mul.wide.s32 	%rd51, %r82, 8;
	add.s64 	%rd52, %rd2, %rd51;
	ld.global.f64 	%fd205, [%rd52];
	ld.global.f64 	%fd206, [%rd63];
	fma.rn.f64 	%fd219, %fd205, %fd206, %fd219;
	add.s64 	%rd63, %rd63, 8;
	add.s32 	%r82, %r82, 1;
	add.s32 	%r81, %r81, 1;
	setp.ne.s32 	%p21, %r81, 0;
	@%p21 bra 	$L__BB0_30;
$L__BB0_31:
	cvta.to.global.u64 	%rd53, %rd17;
	mul.wide.s32 	%rd54, %r1, 8;
	add.s64 	%rd55, %rd53, %rd54;
	ld.global.f64 	%fd207, [%rd55];
	sub.f64 	%fd208, %fd207, %fd219;
	mad.lo.s32 	%r65, %r51, %r1, %r1;
	mul.wide.s32 	%rd56, %r65, 8;
	add.s64 	%rd57, %rd2, %rd56;
	ld.global.f64 	%fd209, [%rd57];
	div.rn.f64 	%fd210, %fd208, %fd209;
	cvta.to.global.u64 	%rd58, %rd18;
	add.s64 	%rd59, %rd58, %rd54;
	st.global.f64 	[%rd59], %fd210;
$L__BB0_32:
	ret;

}


// ===== COMPILED SASS (sm_100) =====

	.target	sm_100

	.elftype	@"ET_EXEC"


//--------------------- .note.nv.tkinfo           --------------------------
	.section	.note.nv.tkinfo,"",@"SHT_NOTE"
	.sectionflags	@"SHF_NOTE_NV_TKINFO"
	.tkinfo
        /*0018*/ 	.word	0x00000002
        /*0030*/ 	.string	""
        /*0030*/ 	.string	"ptxas"
        /*0030*/ 	.string	"Cuda compilation tools, release 13.0, V13.0.88"
        /*0030*/ 	.string	"Build cuda_13.0.r13.0/compiler.36424714_0"
        /*0030*/ 	.string	"-arch sm_100 -m 64 "



//--------------------- .note.nv.cuinfo           --------------------------
	.section	.note.nv.cuinfo,"",@"SHT_NOTE"
	.sectionflags	@"SHF_NOTE_NV_CUINFO"
        /*0018*/ 	.short	0x0002
        /*001a*/ 	.short	0x0064
        /*001c*/ 	.short	0x0082
	.zero		2


//--------------------- .nv.info                  --------------------------
	.section	.nv.info,"",@"SHT_CUDA_INFO"
	.align	4


	//----- nvinfo : EIATTR_REGCOUNT
	.align		4
        /*0000*/ 	.byte	0x04, 0x2f
        /*0002*/ 	.short	(.L_1 - .L_0)
	.align		4
.L_0:
        /*0004*/ 	.word	index@(_Z19gauss_jacobi_kernelPdS_S_S_i)
        /*0008*/ 	.word	0x00000020


	//----- nvinfo : EIATTR_FRAME_SIZE
	.align		4
.L_1:
        /*000c*/ 	.byte	0x04, 0x11
        /*000e*/ 	.short	(.L_3 - .L_2)
	.align		4
.L_2:
        /*0010*/ 	.word	index@($__internal_0_$__cuda_sm20_div_rn_f64_full)
        /*0014*/ 	.word	0x00000000


	//----- nvinfo : EIATTR_FRAME_SIZE
	.align		4
.L_3:
        /*0018*/ 	.byte	0x04, 0x11
        /*001a*/ 	.short	(.L_5 - .L_4)
	.align		4
.L_4:
        /*001c*/ 	.word	index@(_Z19gauss_jacobi_kernelPdS_S_S_i)
        /*0020*/ 	.word	0x00000000


	//----- nvinfo : EIATTR_MIN_STACK_SIZE
	.align		4
.L_5:
        /*0024*/ 	.byte	0x04, 0x12
        /*0026*/ 	.short	(.L_7 - .L_6)
	.align		4
.L_6:
        /*0028*/ 	.word	index@(_Z19gauss_jacobi_kernelPdS_S_S_i)
        /*002c*/ 	.word	0x00000000
.L_7:


//--------------------- .nv.compat                --------------------------
	.section	.nv.compat,"",@"SHT_CUDA_COMPAT_INFO"
	.align	4
        /*0000*/ 	.byte	0x02, 0x09, 0x00, 0x00, 0x02, 0x02, 0x01, 0x00, 0x02, 0x05, 0x05, 0x00, 0x03, 0x07, 0x01, 0x01
        /*0010*/ 	.byte	0x02, 0x03, 0x00, 0x00, 0x02, 0x06, 0x01, 0x00, 0x04, 0x0b, 0x08, 0x00, 0x01, 0x00, 0x00, 0x00
        /*0020*/ 	.byte	0x00, 0x00, 0x00, 0x00


//--------------------- .nv.info._Z19gauss_jacobi_kernelPdS_S_S_i --------------------------
	.section	.nv.info._Z19gauss_jacobi_kernelPdS_S_S_i,"",@"SHT_CUDA_INFO"
	.sectionflags	@""
	.align	4


	//----- nvinfo : EIATTR_CUDA_API_VERSION
	.align		4
        /*0000*/ 	.byte	0x04, 0x37
        /*0002*/ 	.short	(.L_9 - .L_8)
.L_8:
        /*0004*/ 	.word	0x00000082


	//----- nvinfo : EIATTR_KPARAM_INFO
	.align		4
.L_9:
        /*0008*/ 	.byte	0x04, 0x17
        /*000a*/ 	.short	(.L_11 - .L_10)
.L_10:
        /*000c*/ 	.word	0x00000000
        /*0010*/ 	.short	0x0004
        /*0012*/ 	.short	0x0020
        /*0014*/ 	.byte	0x00, 0xf0, 0x11, 0x00


	//----- nvinfo : EIATTR_KPARAM_INFO
	.align		4
.L_11:
        /*0018*/ 	.byte	0x04, 0x17
        /*001a*/ 	.short	(.L_13 - .L_12)
.L_12:
        /*001c*/ 	.word	0x00000000
        /*0020*/ 	.short	0x0003
        /*0022*/ 	.short	0x0018
        /*0024*/ 	.byte	0x00, 0xf5, 0x21, 0x00


	//----- nvinfo : EIATTR_KPARAM_INFO
	.align		4
.L_13:
        /*0028*/ 	.byte	0x04, 0x17
        /*002a*/ 	.short	(.L_15 - .L_14)
.L_14:
        /*002c*/ 	.word	0x00000000
        /*0030*/ 	.short	0x0002
        /*0032*/ 	.short	0x0010
        /*0034*/ 	.byte	0x00, 0xf5, 0x21, 0x00


	//----- nvinfo : EIATTR_KPARAM_INFO
	.align		4
.L_15:
        /*0038*/ 	.byte	0x04, 0x17
        /*003a*/ 	.short	(.L_17 - .L_16)
.L_16:
        /*003c*/ 	.word	0x00000000
        /*0040*/ 	.short	0x0001
        /*0042*/ 	.short	0x0008
        /*0044*/ 	.byte	0x00, 0xf5, 0x21, 0x00


	//----- nvinfo : EIATTR_KPARAM_INFO
	.align		4
.L_17:
        /*0048*/ 	.byte	0x04, 0x17
        /*004a*/ 	.short	(.L_19 - .L_18)
.L_18:
        /*004c*/ 	.word	0x00000000
        /*0050*/ 	.short	0x0000
        /*0052*/ 	.short	0x0000
        /*0054*/ 	.byte	0x00, 0xf5, 0x21, 0x00


	//----- nvinfo : EIATTR_SPARSE_MMA_MASK
	.align		4
.L_19:
        /*0058*/ 	.byte	0x03, 0x50
        /*005a*/ 	.short	0x0000


	//----- nvinfo : EIATTR_MAXREG_COUNT
	.align		4
        /*005c*/ 	.byte	0x03, 0x1b
        /*005e*/ 	.short	0x00ff


	//----- nvinfo : EIATTR_MERCURY_ISA_VERSION
	.align		4
        /*0060*/ 	.byte	0x03, 0x5f
        /*0062*/ 	.short	0x0101


	//----- nvinfo : EIATTR_VRC_CTA_INIT_COUNT
	.align		4
        /*0064*/ 	.byte	0x02, 0x4a
	.zero		1
	.zero		1


	//----- nvinfo : EIATTR_EXIT_INSTR_OFFSETS
	.align		4
        /*0068*/ 	.byte	0x04, 0x1c
        /*006a*/ 	.short	(.L_21 - .L_20)


	//   ....[0]....
.L_20:
        /*006c*/ 	.word	0x00000070


	//   ....[1]....
        /*0070*/ 	.word	0x000017e0


	//----- nvinfo : EIATTR_CRS_STACK_SIZE
	.align		4
.L_21:
        /*0074*/ 	.byte	0x04, 0x1e
        /*0076*/ 	.short	(.L_23 - .L_22)
.L_22:
        /*0078*/ 	.word	0x00000000


	//----- nvinfo : EIATTR_CBANK_PARAM_SIZE
	.align		4
.L_23:
        /*007c*/ 	.byte	0x03, 0x19
        /*007e*/ 	.short	0x0024


	//----- nvinfo : EIATTR_PARAM_CBANK
	.align		4
        /*0080*/ 	.byte	0x04, 0x0a
        /*0082*/ 	.short	(.L_25 - .L_24)
	.align		4
.L_24:
        /*0084*/ 	.word	index@(.nv.constant0._Z19gauss_jacobi_kernelPdS_S_S_i)
        /*0088*/ 	.short	0x0380
        /*008a*/ 	.short	0x0024


	//----- nvinfo : EIATTR_SW_WAR
	.align		4
.L_25:
        /*008c*/ 	.byte	0x04, 0x36
        /*008e*/ 	.short	(.L_27 - .L_26)
.L_26:
        /*0090*/ 	.word	0x00000008
.L_27:


//--------------------- .nv.callgraph             --------------------------
	.section	.nv.callgraph,"",@"SHT_CUDA_CALLGRAPH"
	.align	4
	.sectionentsize	8
	.align		4
        /*0000*/ 	.word	0x00000000
	.align		4
        /*0004*/ 	.word	0xffffffff
	.align		4
        /*0008*/ 	.word	0x00000000
	.align		4
        /*000c*/ 	.word	0xfffffffe
	.align		4
        /*0010*/ 	.word	0x00000000
	.align		4
        /*0014*/ 	.word	0xfffffffd
	.align		4
        /*0018*/ 	.word	0x00000000
	.align		4
        /*001c*/ 	.word	0xfffffffc


//--------------------- .text._Z19gauss_jacobi_kernelPdS_S_S_i --------------------------
	.section	.text._Z19gauss_jacobi_kernelPdS_S_S_i,"ax",@progbits
	.align	128
        .global         _Z19gauss_jacobi_kernelPdS_S_S_i
        .type           _Z19gauss_jacobi_kernelPdS_S_S_i,@function
        .size           _Z19gauss_jacobi_kernelPdS_S_S_i,(.L_x_30 - _Z19gauss_jacobi_kernelPdS_S_S_i)
        .other          _Z19gauss_jacobi_kernelPdS_S_S_i,@"STO_CUDA_ENTRY STV_DEFAULT"
_Z19gauss_jacobi_kernelPdS_S_S_i:
.text._Z19gauss_jacobi_kernelPdS_S_S_i:
[----:B------:R-:W-:Y:S01]  /*0000*/  LDC R1, c[0x0][0x37c] ;  /* 0x0000df00ff017b82 */ /* 0x000fe20000000800 */
[----:B------:R-:W0:Y:S07]  /*0010*/  S2R R0, SR_TID.X ;  /* 0x0000000000007919 */ /* 0x000e2e0000002100 */
[----:B------:R-:W0:Y:S01]  /*0020*/  S2UR UR4, SR_CTAID.X ;  /* 0x00000000000479c3 */ /* 0x000e220000002500 */
[----:B------:R-:W1:Y:S07]  /*0030*/  LDCU UR8, c[0x0][0x3a0] ;  /* 0x00007400ff0877ac */ /* 0x000e6e0008000800 */
[----:B------:R-:W0:Y:S02]  /*0040*/  LDC R3, c[0x0][0x360] ;  /* 0x0000d800ff037b82 */ /* 0x000e240000000800 */
[----:B0-----:R-:W-:-:S05]  /*0050*/  IMAD R0, R3, UR4, R0 ;  /* 0x0000000403007c24 */ /* 0x001fca000f8e0200 */
[----:B-1----:R-:W-:-:S13]  /*0060*/  ISETP.GE.AND P0, PT, R0, UR8, PT ;  /* 0x0000000800007c0c */ /* 0x002fda000bf06270 */
[----:B------:R-:W-:Y:S05]  /*0070*/  @P0 EXIT ;  /* 0x000000000000094d */ /* 0x000fea0003800000 */
[----:B------:R-:W-:Y:S01]  /*0080*/  ISETP.GE.AND P0, PT, R0, 0x1, PT ;  /* 0x000000010000780c */ /* 0x000fe20003f06270 */
[----:B------:R-:W0:Y:S01]  /*0090*/  LDCU.64 UR6, c[0x0][0x358] ;  /* 0x00006b00ff0677ac */ /* 0x000e220008000a00 */
[----:B------:R-:W-:Y:S01]  /*00a0*/  BSSY.RECONVERGENT B0, `(.L_x_0) ;  /* 0x00000a5000007945 */ /* 0x000fe20003800200 */
[----:B------:R-:W-:Y:S01]  /*00b0*/  IMAD.MOV.U32 R27, RZ, RZ, RZ ;  /* 0x000000ffff1b7224 */ /* 0x000fe200078e00ff */
[----:B------:R-:W-:-:S09]  /*00c0*/  CS2R R22, SRZ ;  /* 0x0000000000167805 */ /* 0x000fd2000001ff00 */
[----:B------:R-:W-:Y:S05]  /*00d0*/  @!P0 BRA `(.L_x_1) ;  /* 0x0000000800848947 */ /* 0x000fea0003800000 */
[C---:B------:R-:W-:Y:S01]  /*00e0*/  VIMNMX R3, PT, PT, R0.reuse, UR8, PT ;  /* 0x0000000800037c48 */ /* 0x040fe2000bfe0100 */
[----:B------:R-:W-:Y:S01]  /*00f0*/  BSSY.RECONVERGENT B1, `(.L_x_2) ;  /* 0x000004e000017945 */ /* 0x000fe20003800200 */
[----:B------:R-:W-:Y:S01]  /*0100*/  IMAD.MOV.U32 R4, RZ, RZ, RZ ;  /* 0x000000ffff047224 */ /* 0x000fe200078e00ff */
[----:B------:R-:W-:Y:S02]  /*0110*/  CS2R R22, SRZ ;  /* 0x0000000000167805 */ /* 0x000fe4000001ff00 */
[C---:B------:R-:W-:Y:S02]  /*0120*/  ISETP.GE.AND P1, PT, R3.reuse, 0x10, PT ;  /* 0x000000100300780c */ /* 0x040fe40003f26270 */
[----:B------:R-:W-:Y:S01]  /*0130*/  VIMNMX R27, PT, PT, R3, 0x1, !PT ;  /* 0x00000001031b7848 */ /* 0x000fe20007fe0100 */
[----:B------:R-:W-:-:S03]  /*0140*/  IMAD R3, R0, UR8, RZ ;  /* 0x0000000800037c24 */ /* 0x000fc6000f8e02ff */
[----:B------:R-:W-:-:S04]  /*0150*/  LOP3.LUT R2, R27, 0xf, RZ, 0xc0, !PT ;  /* 0x0000000f1b027812 */ /* 0x000fc800078ec0ff */
[----:B------:R-:W-:-:S03]  /*0160*/  ISETP.NE.AND P0, PT, R2, RZ, PT ;  /* 0x000000ff0200720c */ /* 0x000fc60003f05270 */
[----:B------:R-:W-:Y:S10]  /*0170*/  @!P1 BRA `(.L_x_3) ;  /* 0x0000000400149947 */ /* 0x000ff40003800000 */
[----:B------:R-:W1:Y:S01]  /*0180*/  LDC.64 R8, c[0x0][0x380] ;  /* 0x0000e000ff087b82 */ /* 0x000e620000000a00 */
[----:B------:R-:W2:Y:S01]  /*0190*/  LDCU.64 UR4, c[0x0][0x390] ;  /* 0x00007200ff0477ac */ /* 0x000ea20008000a00 */
[----:B------:R-:W-:Y:S01]  /*01a0*/  LOP3.LUT R4, R27, 0x7ffffff0, RZ, 0xc0, !PT ;  /* 0x7ffffff01b047812 */ /* 0x000fe200078ec0ff */
[----:B------:R-:W-:Y:S01]  /*01b0*/  IMAD.MOV.U32 R5, RZ, RZ, R3 ;  /* 0x000000ffff057224 */ /* 0x000fe200078e0003 */
[----:B------:R-:W-:-:S03]  /*01c0*/  CS2R R22, SRZ ;  /* 0x0000000000167805 */ /* 0x000fc6000001ff00 */
[----:B------:R-:W-:Y:S01]  /*01d0*/  IMAD.MOV R26, RZ, RZ, -R4 ;  /* 0x000000ffff1a7224 */ /* 0x000fe200078e0a04 */
[----:B--2---:R-:W-:-:S04]  /*01e0*/  UIADD3 UR4, UP0, UPT, UR4, 0x40, URZ ;  /* 0x0000004004047890 */ /* 0x004fc8000ff1e0ff */
[----:B------:R-:W-:Y:S01]  /*01f0*/  UIADD3.X UR5, UPT, UPT, URZ, UR5, URZ, UP0, !UPT ;  /* 0x00000005ff057290 */ /* 0x000fe200087fe4ff */
[----:B-1----:R-:W-:Y:S01]  /*0200*/  IADD3 R8, P1, PT, R8, 0x40, RZ ;  /* 0x0000004008087810 */ /* 0x002fe20007f3e0ff */
[----:B------:R-:W-:-:S04]  /*0210*/  IMAD.U32 R14, RZ, RZ, UR4 ;  /* 0x00000004ff0e7e24 */ /* 0x000fc8000f8e00ff */
[----:B------:R-:W-:Y:S02]  /*0220*/  IMAD.X R9, RZ, RZ, R9, P1 ;  /* 0x000000ffff097224 */ /* 0x000fe400008e0609 */
[----:B------:R-:W-:-:S07]  /*0230*/  IMAD.U32 R15, RZ, RZ, UR5 ;  /* 0x00000005ff0f7e24 */ /* 0x000fce000f8e00ff */
.L_x_4:
[----:B------:R-:W-:Y:S01]  /*0240*/  IMAD.WIDE R10, R5, 0x8, R8 ;  /* 0x00000008050a7825 */ /* 0x000fe200078e0208 */
[----:B------:R-:W-:-:S03]  /*0250*/  MOV R6, R14 ;  /* 0x0000000e00067202 */ /* 0x000fc60000000f00 */
[----:B------:R-:W-:Y:S01]  /*0260*/  IMAD.MOV.U32 R7, RZ, RZ, R15 ;  /* 0x000000ffff077224 */ /* 0x000fe200078e000f */
[----:B0-----:R-:W2:Y:S04]  /*0270*/  LDG.E.64 R16, desc[UR6][R10.64+-0x40] ;  /* 0xffffc0060a107981 */ /* 0x001ea8000c1e1b00 */
[----:B------:R-:W2:Y:S04]  /*0280*/  LDG.E.64 R12, desc[UR6][R6.64+-0x40] ;  /* 0xffffc006060c7981 */ /* 0x000ea8000c1e1b00 */
[----:B------:R-:W3:Y:S04]  /*0290*/  LDG.E.64 R18, desc[UR6][R6.64+-0x38] ;  /* 0xffffc80606127981 */ /* 0x000ee8000c1e1b00 */
[----:B------:R-:W3:Y:S04]  /*02a0*/  LDG.E.64 R14, desc[UR6][R10.64+-0x38] ;  /* 0xffffc8060a0e7981 */ /* 0x000ee8000c1e1b00 */
[----:B------:R-:W4:Y:S04]  /*02b0*/  LDG.E.64 R20, desc[UR6][R6.64+-0x28] ;  /* 0xffffd80606147981 */ /* 0x000f28000c1e1b00 */
[----:B------:R-:W5:Y:S01]  /*02c0*/  LDG.E.64 R24, desc[UR6][R6.64+0x38] ;  /* 0x0000380606187981 */ /* 0x000f62000c1e1b00 */
[----:B--2---:R-:W-:-:S03]  /*02d0*/  DFMA R22, R16, R12, R22 ;  /* 0x0000000c1016722b */ /* 0x004fc60000000016 */
[----:B------:R-:W2:Y:S04]  /*02e0*/  LDG.E.64 R16, desc[UR6][R6.64+-0x30] ;  /* 0xffffd00606107981 */ /* 0x000ea8000c1e1b00 */
[----:B------:R-:W2:Y:S01]  /*02f0*/  LDG.E.64 R12, desc[UR6][R10.64+-0x30] ;  /* 0xffffd0060a0c7981 */ /* 0x000ea2000c1e1b00 */
[----:B---3--:R-:W-:-:S03]  /*0300*/  DFMA R18, R14, R18, R22 ;  /* 0x000000120e12722b */ /* 0x008fc60000000016 */
[----:B------:R-:W4:Y:S04]  /*0310*/  LDG.E.64 R14, desc[UR6][R10.64+-0x28] ;  /* 0xffffd8060a0e7981 */ /* 0x000f28000c1e1b00 */
[----:B------:R-:W5:Y:S01]  /*0320*/  LDG.E.64 R22, desc[UR6][R10.64+0x38] ;  /* 0x000038060a167981 */ /* 0x000f62000c1e1b00 */
[----:B--2---:R-:W-:-:S03]  /*0330*/  DFMA R16, R12, R16, R18 ;  /* 0x000000100c10722b */ /* 0x004fc60000000012 */
[----:B------:R-:W2:Y:S04]  /*0340*/  LDG.E.64 R18, desc[UR6][R6.64+-0x20] ;  /* 0xffffe00606127981 */ /* 0x000ea8000c1e1b00 */
[----:B------:R-:W2:Y:S01]  /*0350*/  LDG.E.64 R12, desc[UR6][R10.64+-0x20] ;  /* 0xffffe0060a0c7981 */ /* 0x000ea2000c1e1b00 */
[----:B----4-:R-:W-:-:S03]  /*0360*/  DFMA R20, R14, R20, R16 ;  /* 0x000000140e14722b */ /* 0x010fc60000000010 */
[----:B------:R-:W3:Y:S04]  /*0370*/  LDG.E.64 R16, desc[UR6][R6.64+-0x18] ;  /* 0xffffe80606107981 */ /* 0x000ee8000c1e1b00 */
[----:B------:R-:W3:Y:S01]  /*0380*/  LDG.E.64 R14, desc[UR6][R10.64+-0x18] ;  /* 0xffffe8060a0e7981 */ /* 0x000ee2000c1e1b00 */
[----:B--2---:R-:W-:-:S03]  /*0390*/  DFMA R18, R12, R18, R20 ;  /* 0x000000120c12722b */ /* 0x004fc60000000014 */
[----:B------:R-:W2:Y:S04]  /*03a0*/  LDG.E.64 R20, desc[UR6][R6.64+-0x10] ;  /* 0xfffff00606147981 */ /* 0x000ea8000c1e1b00 */
[----:B------:R-:W2:Y:S01]  /*03b0*/  LDG.E.64 R12, desc[UR6][R10.64+-0x10] ;  /* 0xfffff0060a0c7981 */ /* 0x000ea2000c1e1b00 */
[----:B---3--:R-:W-:-:S03]  /*03c0*/  DFMA R16, R14, R16, R18 ;  /* 0x000000100e10722b */ /* 0x008fc60000000012 */
        /* <DEDUP_REMOVED lines=20> */
[----:B------:R-:W-:Y:S01]  /*0510*/  VIADD R26, R26, 0x10 ;  /* 0x000000101a1a7836 */ /* 0x000fe20000000000 */
[----:B--2---:R-:W-:Y:S02]  /*0520*/  DFMA R20, R12, R20, R14 ;  /* 0x000000140c14722b */ /* 0x004fe4000000000e */
[----:B------:R-:W2:Y:S04]  /*0530*/  LDG.E.64 R14, desc[UR6][R6.64+0x30] ;  /* 0x00003006060e7981 */ /* 0x000ea8000c1e1b00 */
[----:B------:R-:W2:Y:S02]  /*0540*/  LDG.E.64 R12, desc[UR6][R10.64+0x30] ;  /* 0x000030060a0c7981 */ /* 0x000ea4000c1e1b00 */
[----:B---3--:R-:W-:Y:S01]  /*0550*/  DFMA R16, R16, R18, R20 ;  /* 0x000000121010722b */ /* 0x008fe20000000014 */
[----:B------:R-:W-:Y:S01]  /*0560*/  ISETP.NE.AND P1, PT, R26, RZ, PT ;  /* 0x000000ff1a00720c */ /* 0x000fe20003f25270 */
[----:B------:R-:W-:-:S06]  /*0570*/  VIADD R5, R5, 0x10 ;  /* 0x0000001005057836 */ /* 0x000fcc0000000000 */
[----:B--2---:R-:W-:Y:S01]  /*0580*/  DFMA R12, R12, R14, R16 ;  /* 0x0000000e0c0c722b */ /* 0x004fe20000000010 */
[----:B------:R-:W-:-:S07]  /*0590*/  IADD3 R14, P2, PT, R6, 0x80, RZ ;  /* 0x00000080060e7810 */ /* 0x000fce0007f5e0ff */
[----:B-----5:R-:W-:Y:S01]  /*05a0*/  DFMA R22, R22, R24, R12 ;  /* 0x000000181616722b */ /* 0x020fe2000000000c */
[----:B------:R-:W-:Y:S01]  /*05b0*/  IMAD.X R15, RZ, RZ, R7, P2 ;  /* 0x000000ffff0f7224 */ /* 0x000fe200010e0607 */
[----:B------:R-:W-:Y:S09]  /*05c0*/  @P1 BRA `(.L_x_4) ;  /* 0xfffffffc001c1947 */ /* 0x000ff2000383ffff */
.L_x_3:
[----:B0-----:R-:W-:Y:S05]  /*05d0*/  BSYNC.RECONVERGENT B1 ;  /* 0x0000000000017941 */ /* 0x001fea0003800200 */
.L_x_2:
[----:B------:R-:W-:Y:S05]  /*05e0*/  @!P0 BRA `(.L_x_1) ;  /* 0x0000000400408947 */ /* 0x000fea0003800000 */
[----:B------:R-:W-:Y:S01]  /*05f0*/  ISETP.GE.U32.AND P0, PT, R2, 0x8, PT ;  /* 0x000000080200780c */ /* 0x000fe20003f06070 */
[----:B------:R-:W-:Y:S01]  /*0600*/  BSSY.RECONVERGENT B1, `(.L_x_5) ;  /* 0x0000022000017945 */ /* 0x000fe20003800200 */
[----:B------:R-:W-:-:S04]  /*0610*/  LOP3.LUT R5, R27, 0x7, RZ, 0xc0, !PT ;  /* 0x000000071b057812 */ /* 0x000fc800078ec0ff */
[----:B------:R-:W-:-:S07]  /*0620*/  ISETP.NE.AND P1, PT, R5, RZ, PT ;  /* 0x000000ff0500720c */ /* 0x000fce0003f25270 */
[----:B------:R-:W-:Y:S06]  /*0630*/  @!P0 BRA `(.L_x_6) ;  /* 0x0000000000788947 */ /* 0x000fec0003800000 */
[----:B------:R-:W0:Y:S01]  /*0640*/  LDC.64 R8, c[0x0][0x380] ;  /* 0x0000e000ff087b82 */ /* 0x000e220000000a00 */
[----:B------:R-:W-:-:S07]  /*0650*/  IMAD.IADD R11, R3, 0x1, R4 ;  /* 0x00000001030b7824 */ /* 0x000fce00078e0204 */
[----:B------:R-:W1:Y:S01]  /*0660*/  LDC.64 R6, c[0x0][0x390] ;  /* 0x0000e400ff067b82 */ /* 0x000e620000000a00 */
[----:B0-----:R-:W-:-:S05]  /*0670*/  IMAD.WIDE R8, R11, 0x8, R8 ;  /* 0x000000080b087825 */ /* 0x001fca00078e0208 */
[----:B------:R-:W2:Y:S01]  /*0680*/  LDG.E.64 R18, desc[UR6][R8.64] ;  /* 0x0000000608127981 */ /* 0x000ea2000c1e1b00 */
[----:B-1----:R-:W-:-:S03]  /*0690*/  IMAD.WIDE.U32 R6, R4, 0x8, R6 ;  /* 0x0000000804067825 */ /* 0x002fc600078e0006 */
[----:B------:R-:W3:Y:S04]  /*06a0*/  LDG.E.64 R10, desc[UR6][R8.64+0x8] ;  /* 0x00000806080a7981 */ /* 0x000ee8000c1e1b00 */
[----:B------:R-:W2:Y:S04]  /*06b0*/  LDG.E.64 R20, desc[UR6][R6.64] ;  /* 0x0000000606147981 */ /* 0x000ea8000c1e1b00 */
[----:B------:R-:W3:Y:S04]  /*06c0*/  LDG.E.64 R12, desc[UR6][R6.64+0x8] ;  /* 0x00000806060c7981 */ /* 0x000ee8000c1e1b00 */
[----:B------:R-:W4:Y:S04]  /*06d0*/  LDG.E.64 R14, desc[UR6][R8.64+0x10] ;  /* 0x00001006080e7981 */ /* 0x000f28000c1e1b00 */
[----:B------:R-:W4:Y:S04]  /*06e0*/  LDG.E.64 R16, desc[UR6][R6.64+0x10] ;  /* 0x0000100606107981 */ /* 0x000f28000c1e1b00 */
[----:B------:R-:W5:Y:S04]  /*06f0*/  LDG.E.64 R24, desc[UR6][R8.64+0x38] ;  /* 0x0000380608187981 */ /* 0x000f68000c1e1b00 */
[----:B------:R-:W5:Y:S01]  /*0700*/  LDG.E.64 R28, desc[UR6][R6.64+0x38] ;  /* 0x00003806061c7981 */ /* 0x000f62000c1e1b00 */
[----:B--2---:R-:W-:-:S03]  /*0710*/  DFMA R22, R18, R20, R22 ;  /* 0x000000141216722b */ /* 0x004fc60000000016 */
[----:B------:R-:W2:Y:S04]  /*0720*/  LDG.E.64 R18, desc[UR6][R8.64+0x18] ;  /* 0x0000180608127981 */ /* 0x000ea8000c1e1b00 */
[----:B------:R-:W2:Y:S01]  /*0730*/  LDG.E.64 R20, desc[UR6][R6.64+0x18] ;  /* 0x0000180606147981 */ /* 0x000ea2000c1e1b00 */
[----:B---3--:R-:W-:-:S03]  /*0740*/  DFMA R22, R10, R12, R22 ;  /* 0x0000000c0a16722b */ /* 0x008fc60000000016 */
[----:B------:R-:W3:Y:S04]  /*0750*/  LDG.E.64 R10, desc[UR6][R8.64+0x20] ;  /* 0x00002006080a7981 */ /* 0x000ee8000c1e1b00 */
[----:B------:R-:W3:Y:S01]  /*0760*/  LDG.E.64 R12, desc[UR6][R6.64+0x20] ;  /* 0x00002006060c7981 */ /* 0x000ee2000c1e1b00 */
[----:B----4-:R-:W-:-:S03]  /*0770*/  DFMA R22, R14, R16, R22 ;  /* 0x000000100e16722b */ /* 0x010fc60000000016 */
[----:B------:R-:W4:Y:S04]  /*0780*/  LDG.E.64 R14, desc[UR6][R8.64+0x28] ;  /* 0x00002806080e7981 */ /* 0x000f28000c1e1b00 */
[----:B------:R-:W4:Y:S01]  /*0790*/  LDG.E.64 R16, desc[UR6][R6.64+0x28] ;  /* 0x0000280606107981 */ /* 0x000f22000c1e1b00 */
[----:B--2---:R-:W-:-:S03]  /*07a0*/  DFMA R18, R18, R20, R22 ;  /* 0x000000141212722b */ /* 0x004fc60000000016 */
[----:B------:R-:W2:Y:S04]  /*07b0*/  LDG.E.64 R20, desc[UR6][R8.64+0x30] ;  /* 0x0000300608147981 */ /* 0x000ea8000c1e1b00 */
[----:B------:R-:W2:Y:S01]  /*07c0*/  LDG.E.64 R22, desc[UR6][R6.64+0x30] ;  /* 0x0000300606167981 */ /* 0x000ea2000c1e1b00 */
[----:B---3--:R-:W-:-:S08]  /*07d0*/  DFMA R10, R10, R12, R18 ;  /* 0x0000000c0a0a722b */ /* 0x008fd00000000012 */
[----:B----4-:R-:W-:Y:S01]  /*07e0*/  DFMA R10, R14, R16, R10 ;  /* 0x000000100e0a722b */ /* 0x010fe2000000000a */
[----:B------:R-:W-:-:S07]  /*07f0*/  VIADD R4, R4, 0x8 ;  /* 0x0000000804047836 */ /* 0x000fce0000000000 */
[----:B--2---:R-:W-:-:S08]  /*0800*/  DFMA R22, R20, R22, R10 ;  /* 0x000000161416722b */ /* 0x004fd0000000000a */
[----:B-----5:R-:W-:-:S11]  /*0810*/  DFMA R22, R24, R28, R22 ;  /* 0x0000001c1816722b */ /* 0x020fd60000000016 */
.L_x_6:
[----:B------:R-:W-:Y:S05]  /*0820*/  BSYNC.RECONVERGENT B1 ;  /* 0x0000000000017941 */ /* 0x000fea0003800200 */
.L_x_5:
        /* <DEDUP_REMOVED lines=19> */
[----:B------:R-:W-:Y:S01]  /*0960*/  IADD3 R4, PT, PT, R4, 0x4, RZ ;  /* 0x0000000404047810 */ /* 0x000fe20007ffe0ff */
[----:B--2---:R-:W-:-:S08]  /*0970*/  DFMA R8, R8, R10, R22 ;  /* 0x0000000a0808722b */ /* 0x004fd00000000016 */
[----:B---3--:R-:W-:-:S08]  /*0980*/  DFMA R8, R12, R14, R8 ;  /* 0x0000000e0c08722b */ /* 0x008fd00000000008 */
[----:B----4-:R-:W-:-:S08]  /*0990*/  DFMA R8, R16, R18, R8 ;  /* 0x000000121008722b */ /* 0x010fd00000000008 */
[----:B-----5:R-:W-:-:S11]  /*09a0*/  DFMA R22, R20, R28, R8 ;  /* 0x0000001c1416722b */ /* 0x020fd60000000008 */
.L_x_8:
[----:B------:R-:W-:Y:S05]  /*09b0*/  BSYNC.RECONVERGENT B1 ;  /* 0x0000000000017941 */ /* 0x000fea0003800200 */
.L_x_7:
[----:B------:R-:W-:Y:S05]  /*09c0*/  @!P1 BRA `(.L_x_1) ;  /* 0x0000000000489947 */ /* 0x000fea0003800000 */
[----:B------:R-:W0:Y:S01]  /*09d0*/  LDC.64 R8, c[0x0][0x390] ;  /* 0x0000e400ff087b82 */ /* 0x000e220000000a00 */
[----:B------:R-:W-:-:S07]  /*09e0*/  IMAD.IADD R11, R3, 0x1, R4 ;  /* 0x00000001030b7824 */ /* 0x000fce00078e0204 */
[----:B------:R-:W1:Y:S01]  /*09f0*/  LDC.64 R6, c[0x0][0x380] ;  /* 0x0000e000ff067b82 */ /* 0x000e620000000a00 */
[----:B0-----:R-:W-:-:S04]  /*0a00*/  IMAD.WIDE.U32 R8, R4, 0x8, R8 ;  /* 0x0000000804087825 */ /* 0x001fc800078e0008 */
[----:B------:R-:W-:Y:S02]  /*0a10*/  IMAD.MOV.U32 R10, RZ, RZ, R8 ;  /* 0x000000ffff0a7224 */ /* 0x000fe400078e0008 */
[----:B------:R-:W-:-:S07]  /*0a20*/  IMAD.MOV R8, RZ, RZ, -R2 ;  /* 0x000000ffff087224 */ /* 0x000fce00078e0a02 */
.L_x_9:
[----:B-1----:R-:W-:-:S04]  /*0a30*/  IMAD.WIDE R2, R11, 0x8, R6 ;  /* 0x000000080b027825 */ /* 0x002fc800078e0206 */
[----:B------:R-:W-:Y:S02]  /*0a40*/  IMAD.MOV.U32 R4, RZ, RZ, R10 ;  /* 0x000000ffff047224 */ /* 0x000fe400078e000a */
[----:B------:R-:W-:Y:S01]  /*0a50*/  IMAD.MOV.U32 R5, RZ, RZ, R9 ;  /* 0x000000ffff057224 */ /* 0x000fe200078e0009 */
[----:B------:R-:W2:Y:S05]  /*0a60*/  LDG.E.64 R2, desc[UR6][R2.64] ;  /* 0x0000000602027981 */ /* 0x000eaa000c1e1b00 */
[----:B------:R-:W2:Y:S01]  /*0a70*/  LDG.E.64 R4, desc[UR6][R4.64] ;  /* 0x0000000604047981 */ /* 0x000ea2000c1e1b00 */
[----:B------:R-:W-:Y:S01]  /*0a80*/  VIADD R8, R8, 0x1 ;  /* 0x0000000108087836 */ /* 0x000fe20000000000 */
[----:B------:R-:W-:Y:S01]  /*0a90*/  IADD3 R10, P1, PT, R10, 0x8, RZ ;  /* 0x000000080a0a7810 */ /* 0x000fe20007f3e0ff */
[----:B------:R-:W-:-:S03]  /*0aa0*/  VIADD R11, R11, 0x1 ;  /* 0x000000010b0b7836 */ /* 0x000fc60000000000 */
[----:B------:R-:W-:Y:S02]  /*0ab0*/  ISETP.NE.AND P0, PT, R8, RZ, PT ;  /* 0x000000ff0800720c */ /* 0x000fe40003f05270 */
[----:B------:R-:W-:Y:S01]  /*0ac0*/  IADD3.X R9, PT, PT, RZ, R9, RZ, P1, !PT ;  /* 0x00000009ff097210 */ /* 0x000fe20000ffe4ff */
[----:B--2---:R-:W-:-:S10]  /*0ad0*/  DFMA R22, R2, R4, R22 ;  /* 0x000000040216722b */ /* 0x004fd40000000016 */
[----:B------:R-:W-:Y:S05]  /*0ae0*/  @P0 BRA `(.L_x_9) ;  /* 0xfffffffc00d00947 */ /* 0x000fea000383ffff */
.L_x_1:
[----:B0-----:R-:W-:Y:S05]  /*0af0*/  BSYNC.RECONVERGENT B0 ;  /* 0x0000000000007941 */ /* 0x001fea0003800200 */
.L_x_0:
[----:B------:R-:W-:Y:S01]  /*0b00*/  ISETP.GE.AND P0, PT, R27, UR8, PT ;  /* 0x000000081b007c0c */ /* 0x000fe2000bf06270 */
[----:B------:R-:W-:-:S12]  /*0b10*/  BSSY.RECONVERGENT B0, `(.L_x_10) ;  /* 0x00000af000007945 */ /* 0x000fd80003800200 */
[----:B------:R-:W-:Y:S05]  /*0b20*/  @P0 BRA `(.L_x_11) ;  /* 0x0000000800b40947 */ /* 0x000fea0003800000 */
[----:B------:R-:W-:Y:S01]  /*0b30*/  ISETP.NE.AND P0, PT, R27, R0, PT ;  /* 0x000000001b00720c */ /* 0x000fe20003f05270 */
[----:B------:R-:W-:-:S12]  /*0b40*/  BSSY.RECONVERGENT B1, `(.L_x_12) ;  /* 0x000000a000017945 */ /* 0x000fd80003800200 */
[----:B------:R-:W-:Y:S05]  /*0b50*/  @!P0 BRA `(.L_x_13) ;  /* 0x0000000000208947 */ /* 0x000fea0003800000 */
[----:B------:R-:W0:Y:S01]  /*0b60*/  LDC.64 R2, c[0x0][0x380] ;  /* 0x0000e000ff027b82 */ /* 0x000e220000000a00 */
[----:B------:R-:W-:-:S07]  /*0b70*/  IMAD R7, R0, UR8, R27 ;  /* 0x0000000800077c24 */ /* 0x000fce000f8e021b */
[----:B------:R-:W1:Y:S01]  /*0b80*/  LDC.64 R4, c[0x0][0x390] ;  /* 0x0000e400ff047b82 */ /* 0x000e620000000a00 */
[----:B0-----:R-:W-:-:S06]  /*0b90*/  IMAD.WIDE R2, R7, 0x8, R2 ;  /* 0x0000000807027825 */ /* 0x001fcc00078e0202 */
[----:B------:R-:W2:Y:S01]  /*0ba0*/  LDG.E.64 R2, desc[UR6][R2.64] ;  /* 0x0000000602027981 */ /* 0x000ea2000c1e1b00 */
[----:B-1----:R-:W-:-:S06]  /*0bb0*/  IMAD.WIDE.U32 R4, R27, 0x8, R4 ;  /* 0x000000081b047825 */ /* 0x002fcc00078e0004 */
[----:B------:R-:W2:Y:S02]  /*0bc0*/  LDG.E.64 R4, desc[UR6][R4.64] ;  /* 0x0000000604047981 */ /* 0x000ea4000c1e1b00 */
[----:B--2---:R-:W-:-:S11]  /*0bd0*/  DFMA R22, R2, R4, R22 ;  /* 0x000000040216722b */ /* 0x004fd60000000016 */
.L_x_13:
[----:B------:R-:W-:Y:S05]  /*0be0*/  BSYNC.RECONVERGENT B1 ;  /* 0x0000000000017941 */ /* 0x000fea0003800200 */
.L_x_12:
[----:B------:R-:W-:-:S05]  /*0bf0*/  VIADD R27, R27, 0x1 ;  /* 0x000000011b1b7836 */ /* 0x000fca0000000000 */
[----:B------:R-:W-:-:S13]  /*0c00*/  ISETP.GE.AND P0, PT, R27, UR8, PT ;  /* 0x000000081b007c0c */ /* 0x000fda000bf06270 */
[----:B------:R-:W-:Y:S05]  /*0c10*/  @P0 BRA `(.L_x_11) ;  /* 0x0000000800780947 */ /* 0x000fea0003800000 */
[C---:B------:R-:W-:Y:S01]  /*0c20*/  VIADD R2, R27.reuse, -UR8 ;  /* 0x800000081b027c36 */ /* 0x040fe20008000000 */
[----:B------:R-:W-:Y:S01]  /*0c30*/  IADD3 R3, PT, PT, -R27, UR8, RZ ;  /* 0x000000081b037c10 */ /* 0x000fe2000fffe1ff */
[----:B------:R-:W-:Y:S03]  /*0c40*/  BSSY.RECONVERGENT B1, `(.L_x_14) ;  /* 0x0000049000017945 */ /* 0x000fe60003800200 */
[----:B------:R-:W-:Y:S02]  /*0c50*/  ISETP.GT.U32.AND P1, PT, R2, -0x10, PT ;  /* 0xfffffff00200780c */ /* 0x000fe40003f24070 */
[----:B------:R-:W-:-:S04]  /*0c60*/  LOP3.LUT R4, R3, 0xf, RZ, 0xc0, !PT ;  /* 0x0000000f03047812 */ /* 0x000fc800078ec0ff */
[----:B------:R-:W-:-:S07]  /*0c70*/  ISETP.NE.AND P0, PT, R4, RZ, PT ;  /* 0x000000ff0400720c */ /* 0x000fce0003f05270 */
[----:B------:R-:W-:Y:S06]  /*0c80*/  @P1 BRA `(.L_x_15) ;  /* 0x0000000400101947 */ /* 0x000fec0003800000 */
[----:B------:R-:W0:Y:S01]  /*0c90*/  LDC.64 R6, c[0x0][0x390] ;  /* 0x0000e400ff067b82 */ /* 0x000e220000000a00 */
[----:B------:R-:W-:Y:S01]  /*0ca0*/  LOP3.LUT R5, R3, 0xfffffff0, RZ, 0xc0, !PT ;  /* 0xfffffff003057812 */ /* 0x000fe200078ec0ff */
[----:B------:R-:W-:-:S04]  /*0cb0*/  IMAD R2, R0, UR8, R27 ;  /* 0x0000000800027c24 */ /* 0x000fc8000f8e021b */
[----:B------:R-:W-:Y:S02]  /*0cc0*/  IMAD.MOV R5, RZ, RZ, -R5 ;  /* 0x000000ffff057224 */ /* 0x000fe400078e0a05 */
[----:B------:R-:W1:Y:S01]  /*0cd0*/  LDC.64 R10, c[0x0][0x380] ;  /* 0x0000e000ff0a7b82 */ /* 0x000e620000000a00 */
[----:B0-----:R-:W-:-:S03]  /*0ce0*/  IMAD.WIDE.U32 R8, R27, 0x8, R6 ;  /* 0x000000081b087825 */ /* 0x001fc600078e0006 */
[----:B------:R-:W-:Y:S02]  /*0cf0*/  IADD3 R14, P1, PT, R8, 0x40, RZ ;  /* 0x00000040080e7810 */ /* 0x000fe40007f3e0ff */
[----:B-1----:R-:W-:-:S03]  /*0d00*/  IADD3 R6, P2, PT, R10, 0x40, RZ ;  /* 0x000000400a067810 */ /* 0x002fc60007f5e0ff */
[----:B------:R-:W-:Y:S02]  /*0d10*/  IMAD.X R15, RZ, RZ, R9, P1 ;  /* 0x000000ffff0f7224 */ /* 0x000fe400008e0609 */
[----:B------:R-:W-:-:S08]  /*0d20*/  IMAD.X R7, RZ, RZ, R11, P2 ;  /* 0x000000ffff077224 */ /* 0x000fd000010e060b */
.L_x_16:
[----:B------:R-:W-:Y:S01]  /*0d30*/  IMAD.WIDE R8, R2, 0x8, R6 ;  /* 0x0000000802087825 */ /* 0x000fe200078e0206 */
[----:B------:R-:W-:-:S03]  /*0d40*/  MOV R11, R15 ;  /* 0x0000000f000b7202 */ /* 0x000fc60000000f00 */
[----:B------:R-:W-:Y:S01]  /*0d50*/  IMAD.MOV.U32 R10, RZ, RZ, R14 ;  /* 0x000000ffff0a7224 */ /* 0x000fe200078e000e */
[----:B------:R-:W2:Y:S04]  /*0d60*/  LDG.E.64 R12, desc[UR6][R8.64+-0x40] ;  /* 0xffffc006080c7981 */ /* 0x000ea8000c1e1b00 */
[----:B------:R-:W2:Y:S04]  /*0d70*/  LDG.E.64 R20, desc[UR6][R10.64+-0x40] ;  /* 0xffffc0060a147981 */ /* 0x000ea8000c1e1b00 */
[----:B------:R-:W3:Y:S04]  /*0d80*/  LDG.E.64 R18, desc[UR6][R10.64+-0x38] ;  /* 0xffffc8060a127981 */ /* 0x000ee8000c1e1b00 */
[----:B------:R-:W3:Y:S04]  /*0d90*/  LDG.E.64 R16, desc[UR6][R8.64+-0x38] ;  /* 0xffffc80608107981 */ /* 0x000ee8000c1e1b00 */
[----:B------:R-:W4:Y:S04]  /*0da0*/  LDG.E.64 R24, desc[UR6][R10.64+-0x30] ;  /* 0xffffd0060a187981 */ /* 0x000f28000c1e1b00 */
[----:B------:R-:W4:Y:S01]  /*0db0*/  LDG.E.64 R14, desc[UR6][R8.64+-0x30] ;  /* 0xffffd006080e7981 */ /* 0x000f22000c1e1b00 */
        /* <DEDUP_REMOVED lines=36> */
[----:B------:R-:W-:Y:S01]  /*1000*/  VIADD R5, R5, 0x10 ;  /* 0x0000001005057836 */ /* 0x000fe20000000000 */
[----:B--2---:R-:W-:Y:S02]  /*1010*/  DFMA R14, R14, R12, R20 ;  /* 0x0000000c0e0e722b */ /* 0x004fe40000000014 */
[----:B------:R-:W2:Y:S04]  /*1020*/  LDG.E.64 R12, desc[UR6][R10.64+0x38] ;  /* 0x000038060a0c7981 */ /* 0x000ea8000c1e1b00 */
[----:B------:R-:W2:Y:S02]  /*1030*/  LDG.E.64 R20, desc[UR6][R8.64+0x38] ;  /* 0x0000380608147981 */ /* 0x000ea4000c1e1b00 */
[----:B---3--:R-:W-:Y:S01]  /*1040*/  DFMA R14, R18, R16, R14 ;  /* 0x00000010120e722b */ /* 0x008fe2000000000e */
[----:B------:R-:W-:-:S07]  /*1050*/  ISETP.NE.AND P1, PT, R5, RZ, PT ;  /* 0x000000ff0500720c */ /* 0x000fce0003f25270 */
[----:B----4-:R-:W-:Y:S01]  /*1060*/  DFMA R22, R24, R22, R14 ;  /* 0x000000161816722b */ /* 0x010fe2000000000e */
[----:B------:R-:W-:Y:S01]  /*1070*/  IADD3 R14, P2, PT, R10, 0x80, RZ ;  /* 0x000000800a0e7810 */ /* 0x000fe20007f5e0ff */
[----:B------:R-:W-:Y:S02]  /*1080*/  VIADD R27, R27, 0x10 ;  /* 0x000000101b1b7836 */ /* 0x000fe40000000000 */
[----:B------:R-:W-:Y:S02]  /*1090*/  VIADD R2, R2, 0x10 ;  /* 0x0000001002027836 */ /* 0x000fe40000000000 */
[----:B------:R-:W-:Y:S02]  /*10a0*/  IMAD.X R15, RZ, RZ, R11, P2 ;  /* 0x000000ffff0f7224 */ /* 0x000fe400010e060b */
[----:B--2---:R-:W-:Y:S01]  /*10b0*/  DFMA R22, R20, R12, R22 ;  /* 0x0000000c1416722b */ /* 0x004fe20000000016 */
[----:B------:R-:W-:Y:S10]  /*10c0*/  @P1 BRA `(.L_x_16) ;  /* 0xfffffffc00181947 */ /* 0x000ff4000383ffff */
.L_x_15:
[----:B------:R-:W-:Y:S05]  /*10d0*/  BSYNC.RECONVERGENT B1 ;  /* 0x0000000000017941 */ /* 0x000fea0003800200 */
.L_x_14:
[----:B------:R-:W-:Y:S05]  /*10e0*/  @!P0 BRA `(.L_x_11) ;  /* 0x0000000400448947 */ /* 0x000fea0003800000 */
[----:B------:R-:W-:Y:S01]  /*10f0*/  ISETP.GE.U32.AND P0, PT, R4, 0x8, PT ;  /* 0x000000080400780c */ /* 0x000fe20003f06070 */
[----:B------:R-:W-:Y:S01]  /*1100*/  BSSY.RECONVERGENT B1, `(.L_x_17) ;  /* 0x0000022000017945 */ /* 0x000fe20003800200 */
[----:B------:R-:W-:-:S04]  /*1110*/  LOP3.LUT R2, R3, 0x7, RZ, 0xc0, !PT ;  /* 0x0000000703027812 */ /* 0x000fc800078ec0ff */
[----:B------:R-:W-:-:S07]  /*1120*/  ISETP.NE.AND P1, PT, R2, RZ, PT ;  /* 0x000000ff0200720c */ /* 0x000fce0003f25270 */
[----:B------:R-:W-:Y:S06]  /*1130*/  @!P0 BRA `(.L_x_18) ;  /* 0x0000000000788947 */ /* 0x000fec0003800000 */
[----:B------:R-:W0:Y:S01]  /*1140*/  LDC.64 R10, c[0x0][0x380] ;  /* 0x0000e000ff0a7b82 */ /* 0x000e220000000a00 */
[----:B------:R-:W-:-:S07]  /*1150*/  IMAD R7, R0, UR8, R27 ;  /* 0x0000000800077c24 */ /* 0x000fce000f8e021b */
        /* <DEDUP_REMOVED lines=20> */
[----:B------:R-:W4:Y:S04]  /*12a0*/  LDG.E.64 R24, desc[UR6][R4.64+0x30] ;  /* 0x0000300604187981 */ /* 0x000f28000c1e1b00 */
[----:B------:R-:W4:Y:S01]  /*12b0*/  LDG.E.64 R4, desc[UR6][R4.64+0x38] ;  /* 0x0000380604047981 */ /* 0x000f22000c1e1b00 */
[----:B-----5:R-:W-:Y:S01]  /*12c0*/  DFMA R6, R6, R8, R20 ;  /* 0x000000080606722b */ /* 0x020fe20000000014 */
[----:B------:R-:W-:-:S07]  /*12d0*/  VIADD R27, R27, 0x8 ;  /* 0x000000081b1b7836 */ /* 0x000fce0000000000 */
[----:B--2---:R-:W-:-:S08]  /*12e0*/  DFMA R6, R12, R14, R6 ;  /* 0x0000000e0c06722b */ /* 0x004fd00000000006 */
[----:B---3--:R-:W-:-:S08]  /*12f0*/  DFMA R6, R16, R18, R6 ;  /* 0x000000121006722b */ /* 0x008fd00000000006 */
[----:B----4-:R-:W-:-:S08]  /*1300*/  DFMA R22, R22, R24, R6 ;  /* 0x000000181616722b */ /* 0x010fd00000000006 */
[----:B------:R-:W-:-:S11]  /*1310*/  DFMA R22, R28, R4, R22 ;  /* 0x000000041c16722b */ /* 0x000fd60000000016 */
.L_x_18:
[----:B------:R-:W-:Y:S05]  /*1320*/  BSYNC.RECONVERGENT B1 ;  /* 0x0000000000017941 */ /* 0x000fea0003800200 */
.L_x_17:
        /* <DEDUP_REMOVED lines=19> */
[----:B------:R-:W-:Y:S01]  /*1460*/  VIADD R27, R27, 0x4 ;  /* 0x000000041b1b7836 */ /* 0x000fe20000000000 */
[----:B--2---:R-:W-:-:S08]  /*1470*/  DFMA R18, R18, R24, R22 ;  /* 0x000000181212722b */ /* 0x004fd00000000016 */
[----:B---3--:R-:W-:-:S08]  /*1480*/  DFMA R8, R8, R10, R18 ;  /* 0x0000000a0808722b */ /* 0x008fd00000000012 */
[----:B----4-:R-:W-:-:S08]  /*1490*/  DFMA R4, R4, R6, R8 ;  /* 0x000000060404722b */ /* 0x010fd00000000008 */
[----:B-----5:R-:W-:-:S11]  /*14a0*/  DFMA R22, R12, R14, R4 ;  /* 0x0000000e0c16722b */ /* 0x020fd60000000004 */
.L_x_20:
[----:B------:R-:W-:Y:S05]  /*14b0*/  BSYNC.RECONVERGENT B1 ;  /* 0x0000000000017941 */ /* 0x000fea0003800200 */
.L_x_19:
[----:B------:R-:W-:Y:S05]  /*14c0*/  @!P1 BRA `(.L_x_11) ;  /* 0x00000000004c9947 */ /* 0x000fea0003800000 */
[----:B------:R-:W0:Y:S01]  /*14d0*/  LDC.64 R6, c[0x0][0x390] ;  /* 0x0000e400ff067b82 */ /* 0x000e220000000a00 */
[----:B------:R-:W-:-:S07]  /*14e0*/  IMAD.MOV R8, RZ, RZ, -R3 ;  /* 0x000000ffff087224 */ /* 0x000fce00078e0a03 */
[----:B------:R-:W1:Y:S01]  /*14f0*/  LDC.64 R4, c[0x0][0x380] ;  /* 0x0000e000ff047b82 */ /* 0x000e620000000a00 */
[----:B0-----:R-:W-:-:S04]  /*1500*/  IMAD.WIDE.U32 R6, R27, 0x8, R6 ;  /* 0x000000081b067825 */ /* 0x001fc800078e0006 */
[----:B------:R-:W-:Y:S01]  /*1510*/  IMAD.MOV.U32 R10, RZ, RZ, R7 ;  /* 0x000000ffff0a7224 */ /* 0x000fe200078e0007 */
[----:B------:R-:W-:Y:S01]  /*1520*/  MOV R9, R6 ;  /* 0x0000000600097202 */ /* 0x000fe20000000f00 */
[----:B------:R-:W-:-:S07]  /*1530*/  IMAD R27, R0, UR8, R27 ;  /* 0x00000008001b7c24 */ /* 0x000fce000f8e021b */
.L_x_21:
        /* <DEDUP_REMOVED lines=12> */
.L_x_11:
[----:B------:R-:W-:Y:S05]  /*1600*/  BSYNC.RECONVERGENT B0 ;  /* 0x0000000000007941 */ /* 0x000fea0003800200 */
.L_x_10:
[----:B------:R-:W0:Y:S01]  /*1610*/  LDC.64 R4, c[0x0][0x380] ;  /* 0x0000e000ff047b82 */ /* 0x000e220000000a00 */
[----:B------:R-:W-:-:S04]  /*1620*/  IMAD R3, R0, UR8, R0 ;  /* 0x0000000800037c24 */ /* 0x000fc8000f8e0200 */
[----:B0-----:R-:W-:-:S03]  /*1630*/  IMAD.WIDE R4, R3, 0x8, R4 ;  /* 0x0000000803047825 */ /* 0x001fc600078e0204 */
[----:B------:R-:W0:Y:S03]  /*1640*/  LDC.64 R2, c[0x0][0x388] ;  /* 0x0000e200ff027b82 */ /* 0x000e260000000a00 */
[----:B------:R-:W2:Y:S01]  /*1650*/  LDG.E.64 R4, desc[UR6][R4.64] ;  /* 0x0000000604047981 */ /* 0x000ea2000c1e1b00 */
[----:B0-----:R-:W-:-:S06]  /*1660*/  IMAD.WIDE R2, R0, 0x8, R2 ;  /* 0x0000000800027825 */ /* 0x001fcc00078e0202 */
[----:B------:R-:W3:Y:S01]  /*1670*/  LDG.E.64 R2, desc[UR6][R2.64] ;  /* 0x0000000602027981 */ /* 0x000ee2000c1e1b00 */
[----:B------:R-:W-:Y:S01]  /*1680*/  IMAD.MOV.U32 R6, RZ, RZ, 0x1 ;  /* 0x00000001ff067424 */ /* 0x000fe200078e00ff */
[----:B------:R-:W-:Y:S01]  /*1690*/  BSSY.RECONVERGENT B0, `(.L_x_22) ;  /* 0x0000011000007945 */ /* 0x000fe20003800200 */
[----:B--2---:R-:W0:Y:S04]  /*16a0*/  MUFU.RCP64H R7, R5 ;  /* 0x0000000500077308 */ /* 0x004e280000001800 */
[----:B0-----:R-:W-:-:S08]  /*16b0*/  DFMA R8, -R4, R6, 1 ;  /* 0x3ff000000408742b */ /* 0x001fd00000000106 */
[----:B------:R-:W-:-:S08]  /*16c0*/  DFMA R8, R8, R8, R8 ;  /* 0x000000080808722b */ /* 0x000fd00000000008 */
[----:B------:R-:W-:Y:S02]  /*16d0*/  DFMA R8, R6, R8, R6 ;  /* 0x000000080608722b */ /* 0x000fe40000000006 */
[----:B---3--:R-:W-:-:S06]  /*16e0*/  DADD R6, R2, -R22 ;  /* 0x0000000002067229 */ /* 0x008fcc0000000816 */
[----:B------:R-:W-:-:S04]  /*16f0*/  DFMA R10, -R4, R8, 1 ;  /* 0x3ff00000040a742b */ /* 0x000fc80000000108 */
[----:B------:R-:W-:-:S04]  /*1700*/  FSETP.GEU.AND P1, PT, |R7|, 6.5827683646048100446e-37, PT ;  /* 0x036000000700780b */ /* 0x000fc80003f2e200 */
[----:B------:R-:W-:-:S08]  /*1710*/  DFMA R10, R8, R10, R8 ;  /* 0x0000000a080a722b */ /* 0x000fd00000000008 */
[----:B------:R-:W-:-:S08]  /*1720*/  DMUL R8, R6, R10 ;  /* 0x0000000a06087228 */ /* 0x000fd00000000000 */
[----:B------:R-:W-:-:S08]  /*1730*/  DFMA R12, -R4, R8, R6 ;  /* 0x00000008040c722b */ /* 0x000fd00000000106 */
[----:B------:R-:W-:-:S10]  /*1740*/  DFMA R2, R10, R12, R8 ;  /* 0x0000000c0a02722b */ /* 0x000fd40000000008 */
[----:B------:R-:W-:-:S05]  /*1750*/  FFMA R8, RZ, R5, R3 ;  /* 0x00000005ff087223 */ /* 0x000fca0000000003 */
[----:B------:R-:W-:-:S13]  /*1760*/  FSETP.GT.AND P0, PT, |R8|, 1.469367938527859385e-39, PT ;  /* 0x001000000800780b */ /* 0x000fda0003f04200 */
[----:B------:R-:W-:Y:S05]  /*1770*/  @P0 BRA P1, `(.L_x_23) ;  /* 0x0000000000080947 */ /* 0x000fea0000800000 */
[----:B------:R-:W-:-:S07]  /*1780*/  MOV R10, 0x17a0 ;  /* 0x000017a0000a7802 */ /* 0x000fce0000000f00 */
[----:B------:R-:W-:Y:S05]  /*1790*/  CALL.REL.NOINC `($__internal_0_$__cuda_sm20_div_rn_f64_full) ;  /* 0x0000000000147944 */ /* 0x000fea0003c00000 */
.L_x_23:
[----:B------:R-:W-:Y:S05]  /*17a0*/  BSYNC.RECONVERGENT B0 ;  /* 0x0000000000007941 */ /* 0x000fea0003800200 */
.L_x_22:
[----:B------:R-:W0:Y:S02]  /*17b0*/  LDC.64 R4, c[0x0][0x398] ;  /* 0x0000e600ff047b82 */ /* 0x000e240000000a00 */
[----:B0-----:R-:W-:-:S05]  /*17c0*/  IMAD.WIDE R4, R0, 0x8, R4 ;  /* 0x0000000800047825 */ /* 0x001fca00078e0204 */
[----:B------:R-:W-:Y:S01]  /*17d0*/  STG.E.64 desc[UR6][R4.64], R2 ;  /* 0x0000000204007986 */ /* 0x000fe2000c101b06 */
[----:B------:R-:W-:Y:S05]  /*17e0*/  EXIT ;  /* 0x000000000000794d */ /* 0x000fea0003800000 */
        .weak           $__internal_0_$__cuda_sm20_div_rn_f64_full
        .type           $__internal_0_$__cuda_sm20_div_rn_f64_full,@function
        .size           $__internal_0_$__cuda_sm20_div_rn_f64_full,(.L_x_30 - $__internal_0_$__cuda_sm20_div_rn_f64_full)
$__internal_0_$__cuda_sm20_div_rn_f64_full:
[C---:B------:R-:W-:Y:S01]  /*17f0*/  FSETP.GEU.AND P0, PT, |R5|.reuse, 1.469367938527859385e-39, PT ;  /* 0x001000000500780b */ /* 0x040fe20003f0e200 */
[----:B------:R-:W-:Y:S01]  /*1800*/  IMAD.MOV.U32 R16, RZ, RZ, 0x1 ;  /* 0x00000001ff107424 */ /* 0x000fe200078e00ff */
[----:B------:R-:W-:Y:S01]  /*1810*/  LOP3.LUT R2, R5, 0x800fffff, RZ, 0xc0, !PT ;  /* 0x800fffff05027812 */ /* 0x000fe200078ec0ff */
[----:B------:R-:W-:Y:S01]  /*1820*/  BSSY.RECONVERGENT B1, `(.L_x_24) ;  /* 0x0000055000017945 */ /* 0x000fe20003800200 */
[C---:B------:R-:W-:Y:S02]  /*1830*/  FSETP.GEU.AND P2, PT, |R7|.reuse, 1.469367938527859385e-39, PT ;  /* 0x001000000700780b */ /* 0x040fe40003f4e200 */
[----:B------:R-:W-:Y:S01]  /*1840*/  LOP3.LUT R3, R2, 0x3ff00000, RZ, 0xfc, !PT ;  /* 0x3ff0000002037812 */ /* 0x000fe200078efcff */
[----:B------:R-:W-:Y:S01]  /*1850*/  IMAD.MOV.U32 R2, RZ, RZ, R4 ;  /* 0x000000ffff027224 */ /* 0x000fe200078e0004 */
[----:B------:R-:W-:Y:S02]  /*1860*/  LOP3.LUT R11, R7, 0x7ff00000, RZ, 0xc0, !PT ;  /* 0x7ff00000070b7812 */ /* 0x000fe400078ec0ff */
[----:B------:R-:W-:-:S03]  /*1870*/  LOP3.LUT R14, R5, 0x7ff00000, RZ, 0xc0, !PT ;  /* 0x7ff00000050e7812 */ /* 0x000fc600078ec0ff */
[----:B------:R-:W-:Y:S01]  /*1880*/  @!P0 DMUL R2, R4, 8.98846567431157953865e+307 ;  /* 0x7fe0000004028828 */ /* 0x000fe20000000000 */
[----:B------:R-:W-:-:S03]  /*1890*/  ISETP.GE.U32.AND P1, PT, R11, R14, PT ;  /* 0x0000000e0b00720c */ /* 0x000fc60003f26070 */
[----:B------:R-:W-:Y:S01]  /*18a0*/  @!P2 LOP3.LUT R12, R5, 0x7ff00000, RZ, 0xc0, !PT ;  /* 0x7ff00000050ca812 */ /* 0x000fe200078ec0ff */
[----:B------:R-:W-:Y:S01]  /*18b0*/  @!P2 IMAD.MOV.U32 R18, RZ, RZ, RZ ;  /* 0x000000ffff12a224 */ /* 0x000fe200078e00ff */
[----:B------:R-:W0:Y:S02]  /*18c0*/  MUFU.RCP64H R17, R3 ;  /* 0x0000000300117308 */ /* 0x000e240000001800 */
[----:B------:R-:W-:Y:S01]  /*18d0*/  @!P2 ISETP.GE.U32.AND P3, PT, R11, R12, PT ;  /* 0x0000000c0b00a20c */ /* 0x000fe20003f66070 */
[----:B------:R-:W-:-:S05]  /*18e0*/  IMAD.MOV.U32 R12, RZ, RZ, 0x1ca00000 ;  /* 0x1ca00000ff0c7424 */ /* 0x000fca00078e00ff */
[----:B------:R-:W-:-:S04]  /*18f0*/  @!P2 SEL R13, R12, 0x63400000, !P3 ;  /* 0x634000000c0da807 */ /* 0x000fc80005800000 */
[----:B------:R-:W-:-:S04]  /*1900*/  @!P2 LOP3.LUT R13, R13, 0x80000000, R7, 0xf8, !PT ;  /* 0x800000000d0da812 */ /* 0x000fc800078ef807 */
[----:B------:R-:W-:Y:S01]  /*1910*/  @!P2 LOP3.LUT R19, R13, 0x100000, RZ, 0xfc, !PT ;  /* 0x001000000d13a812 */ /* 0x000fe200078efcff */
[----:B0-----:R-:W-:-:S08]  /*1920*/  DFMA R8, R16, -R2, 1 ;  /* 0x3ff000001008742b */ /* 0x001fd00000000802 */
[----:B------:R-:W-:-:S08]  /*1930*/  DFMA R8, R8, R8, R8 ;  /* 0x000000080808722b */ /* 0x000fd00000000008 */
[----:B------:R-:W-:Y:S01]  /*1940*/  DFMA R16, R16, R8, R16 ;  /* 0x000000081010722b */ /* 0x000fe20000000010 */
[----:B------:R-:W-:Y:S01]  /*1950*/  SEL R9, R12, 0x63400000, !P1 ;  /* 0x634000000c097807 */ /* 0x000fe20004800000 */
[----:B------:R-:W-:-:S03]  /*1960*/  IMAD.MOV.U32 R8, RZ, RZ, R6 ;  /* 0x000000ffff087224 */ /* 0x000fc600078e0006 */
[----:B------:R-:W-:-:S03]  /*1970*/  LOP3.LUT R9, R9, 0x800fffff, R7, 0xf8, !PT ;  /* 0x800fffff09097812 */ /* 0x000fc600078ef807 */
[----:B------:R-:W-:-:S03]  /*1980*/  DFMA R20, R16, -R2, 1 ;  /* 0x3ff000001014742b */ /* 0x000fc60000000802 */
[----:B------:R-:W-:-:S05]  /*1990*/  @!P2 DFMA R8, R8, 2, -R18 ;  /* 0x400000000808a82b */ /* 0x000fca0000000812 */
[----:B------:R-:W-:Y:S01]  /*19a0*/  DFMA R16, R16, R20, R16 ;  /* 0x000000141010722b */ /* 0x000fe20000000010 */
[----:B------:R-:W-:Y:S01]  /*19b0*/  MOV R21, R11 ;  /* 0x0000000b00157202 */ /* 0x000fe20000000f00 */
[----:B------:R-:W-:Y:S01]  /*19c0*/  IMAD.MOV.U32 R20, RZ, RZ, R14 ;  /* 0x000000ffff147224 */ /* 0x000fe200078e000e */
[----:B------:R-:W-:Y:S02]  /*19d0*/  @!P0 LOP3.LUT R20, R3, 0x7ff00000, RZ, 0xc0, !PT ;  /* 0x7ff0000003148812 */ /* 0x000fe400078ec0ff */
[----:B------:R-:W-:-:S03]  /*19e0*/  @!P2 LOP3.LUT R21, R9, 0x7ff00000, RZ, 0xc0, !PT ;  /* 0x7ff000000915a812 */ /* 0x000fc600078ec0ff */
[----:B------:R-:W-:Y:S01]  /*19f0*/  DMUL R18, R16, R8 ;  /* 0x0000000810127228 */ /* 0x000fe20000000000 */
[----:B------:R-:W-:Y:S02]  /*1a00*/  VIADD R22, R20, 0xffffffff ;  /* 0xffffffff14167836 */ /* 0x000fe40000000000 */
[----:B------:R-:W-:-:S05]  /*1a10*/  VIADD R13, R21, 0xffffffff ;  /* 0xffffffff150d7836 */ /* 0x000fca0000000000 */
[----:B------:R-:W-:Y:S01]  /*1a20*/  ISETP.GT.U32.AND P0, PT, R13, 0x7feffffe, PT ;  /* 0x7feffffe0d00780c */ /* 0x000fe20003f04070 */
[----:B------:R-:W-:-:S03]  /*1a30*/  DFMA R14, R18, -R2, R8 ;  /* 0x80000002120e722b */ /* 0x000fc60000000008 */
[----:B------:R-:W-:-:S05]  /*1a40*/  ISETP.GT.U32.OR P0, PT, R22, 0x7feffffe, P0 ;  /* 0x7feffffe1600780c */ /* 0x000fca0000704470 */
[----:B------:R-:W-:-:S08]  /*1a50*/  DFMA R14, R16, R14, R18 ;  /* 0x0000000e100e722b */ /* 0x000fd00000000012 */
[----:B------:R-:W-:Y:S05]  /*1a60*/  @P0 BRA `(.L_x_25) ;  /* 0x00000000006c0947 */ /* 0x000fea0003800000 */
[----:B------:R-:W-:-:S04]  /*1a70*/  LOP3.LUT R16, R5, 0x7ff00000, RZ, 0xc0, !PT ;  /* 0x7ff0000005107812 */ /* 0x000fc800078ec0ff */
[CC--:B------:R-:W-:Y:S02]  /*1a80*/  VIADDMNMX R6, R11.reuse, -R16.reuse, 0xb9600000, !PT ;  /* 0xb96000000b067446 */ /* 0x0c0fe40007800910 */
[----:B------:R-:W-:Y:S02]  /*1a90*/  ISETP.GE.U32.AND P0, PT, R11, R16, PT ;  /* 0x000000100b00720c */ /* 0x000fe40003f06070 */
[----:B------:R-:W-:Y:S02]  /*1aa0*/  VIMNMX R6, PT, PT, R6, 0x46a00000, PT ;  /* 0x46a0000006067848 */ /* 0x000fe40003fe0100 */
[----:B------:R-:W-:-:S05]  /*1ab0*/  SEL R11, R12, 0x63400000, !P0 ;  /* 0x634000000c0b7807 */ /* 0x000fca0004000000 */
[----:B------:R-:W-:Y:S02]  /*1ac0*/  IMAD.IADD R11, R6, 0x1, -R11 ;  /* 0x00000001060b7824 */ /* 0x000fe400078e0a0b */
[----:B------:R-:W-:Y:S02]  /*1ad0*/  IMAD.MOV.U32 R6, RZ, RZ, RZ ;  /* 0x000000ffff067224 */ /* 0x000fe400078e00ff */
[----:B------:R-:W-:-:S06]  /*1ae0*/  VIADD R7, R11, 0x7fe00000 ;  /* 0x7fe000000b077836 */ /* 0x000fcc0000000000 */
[----:B------:R-:W-:-:S10]  /*1af0*/  DMUL R12, R14, R6 ;  /* 0x000000060e0c7228 */ /* 0x000fd40000000000 */
[----:B------:R-:W-:-:S13]  /*1b00*/  FSETP.GTU.AND P0, PT, |R13|, 1.469367938527859385e-39, PT ;  /* 0x001000000d00780b */ /* 0x000fda0003f0c200 */
[----:B------:R-:W-:Y:S05]  /*1b10*/  @P0 BRA `(.L_x_26) ;  /* 0x0000000000940947 */ /* 0x000fea0003800000 */
[----:B------:R-:W-:Y:S01]  /*1b20*/  DFMA R2, R14, -R2, R8 ;  /* 0x800000020e02722b */ /* 0x000fe20000000008 */
[----:B------:R-:W-:-:S09]  /*1b30*/  MOV R6, RZ ;  /* 0x000000ff00067202 */ /* 0x000fd20000000f00 */
[C---:B------:R-:W-:Y:S02]  /*1b40*/  FSETP.NEU.AND P0, PT, R3.reuse, RZ, PT ;  /* 0x000000ff0300720b */ /* 0x040fe40003f0d000 */
[----:B------:R-:W-:-:S04]  /*1b50*/  LOP3.LUT R5, R3, 0x80000000, R5, 0x48, !PT ;  /* 0x8000000003057812 */ /* 0x000fc800078e4805 */
[----:B------:R-:W-:-:S07]  /*1b60*/  LOP3.LUT R7, R5, R7, RZ, 0xfc, !PT ;  /* 0x0000000705077212 */ /* 0x000fce00078efcff */
[----:B------:R-:W-:Y:S05]  /*1b70*/  @!P0 BRA `(.L_x_26) ;  /* 0x00000000007c8947 */ /* 0x000fea0003800000 */
[----:B------:R-:W-:Y:S01]  /*1b80*/  IMAD.MOV R3, RZ, RZ, -R11 ;  /* 0x000000ffff037224 */ /* 0x000fe200078e0a0b */
[----:B------:R-:W-:Y:S01]  /*1b90*/  DMUL.RP R6, R14, R6 ;  /* 0x000000060e067228 */ /* 0x000fe20000008000 */
[----:B------:R-:W-:-:S06]  /*1ba0*/  IMAD.MOV.U32 R2, RZ, RZ, RZ ;  /* 0x000000ffff027224 */ /* 0x000fcc00078e00ff */
[----:B------:R-:W-:-:S03]  /*1bb0*/  DFMA R2, R12, -R2, R14 ;  /* 0x800000020c02722b */ /* 0x000fc6000000000e */
[----:B------:R-:W-:-:S03]  /*1bc0*/  LOP3.LUT R5, R7, R5, RZ, 0x3c, !PT ;  /* 0x0000000507057212 */ /* 0x000fc600078e3cff */
[----:B------:R-:W-:-:S04]  /*1bd0*/  IADD3 R2, PT, PT, -R11, -0x43300000, RZ ;  /* 0xbcd000000b027810 */ /* 0x000fc80007ffe1ff */
[----:B------:R-:W-:-:S04]  /*1be0*/  FSETP.NEU.AND P0, PT, |R3|, R2, PT ;  /* 0x000000020300720b */ /* 0x000fc80003f0d200 */
[----:B------:R-:W-:Y:S02]  /*1bf0*/  FSEL R12, R6, R12, !P0 ;  /* 0x0000000c060c7208 */ /* 0x000fe40004000000 */
[----:B------:R-:W-:Y:S01]  /*1c00*/  FSEL R13, R5, R13, !P0 ;  /* 0x0000000d050d7208 */ /* 0x000fe20004000000 */
[----:B------:R-:W-:Y:S06]  /*1c10*/  BRA `(.L_x_26) ;  /* 0x0000000000547947 */ /* 0x000fec0003800000 */
.L_x_25:
[----:B------:R-:W-:-:S14]  /*1c20*/  DSETP.NAN.AND P0, PT, R6, R6, PT ;  /* 0x000000060600722a */ /* 0x000fdc0003f08000 */
[----:B------:R-:W-:Y:S05]  /*1c30*/  @P0 BRA `(.L_x_27) ;  /* 0x0000000000440947 */ /* 0x000fea0003800000 */
[----:B------:R-:W-:-:S14]  /*1c40*/  DSETP.NAN.AND P0, PT, R4, R4, PT ;  /* 0x000000040400722a */ /* 0x000fdc0003f08000 */
[----:B------:R-:W-:Y:S05]  /*1c50*/  @P0 BRA `(.L_x_28) ;  /* 0x0000000000300947 */ /* 0x000fea0003800000 */
[----:B------:R-:W-:Y:S01]  /*1c60*/  ISETP.NE.AND P0, PT, R21, R20, PT ;  /* 0x000000141500720c */ /* 0x000fe20003f05270 */
[----:B------:R-:W-:Y:S02]  /*1c70*/  IMAD.MOV.U32 R12, RZ, RZ, 0x0 ;  /* 0x00000000ff0c7424 */ /* 0x000fe400078e00ff */
[----:B------:R-:W-:-:S10]  /*1c80*/  IMAD.MOV.U32 R13, RZ, RZ, -0x80000 ;  /* 0xfff80000ff0d7424 */ /* 0x000fd400078e00ff */
[----:B------:R-:W-:Y:S05]  /*1c90*/  @!P0 BRA `(.L_x_26) ;  /* 0x0000000000348947 */ /* 0x000fea0003800000 */
[----:B------:R-:W-:Y:S02]  /*1ca0*/  ISETP.NE.AND P0, PT, R21, 0x7ff00000, PT ;  /* 0x7ff000001500780c */ /* 0x000fe40003f05270 */
[----:B------:R-:W-:Y:S02]  /*1cb0*/  LOP3.LUT R13, R7, 0x80000000, R5, 0x48, !PT ;  /* 0x80000000070d7812 */ /* 0x000fe400078e4805 */
[----:B------:R-:W-:-:S13]  /*1cc0*/  ISETP.EQ.OR P0, PT, R20, RZ, !P0 ;  /* 0x000000ff1400720c */ /* 0x000fda0004702670 */
[----:B------:R-:W-:Y:S01]  /*1cd0*/  @P0 LOP3.LUT R2, R13, 0x7ff00000, RZ, 0xfc, !PT ;  /* 0x7ff000000d020812 */ /* 0x000fe200078efcff */
[----:B------:R-:W-:Y:S02]  /*1ce0*/  @!P0 IMAD.MOV.U32 R12, RZ, RZ, RZ ;  /* 0x000000ffff0c8224 */ /* 0x000fe400078e00ff */
[----:B------:R-:W-:Y:S01]  /*1cf0*/  @P0 IMAD.MOV.U32 R12, RZ, RZ, RZ ;  /* 0x000000ffff0c0224 */ /* 0x000fe200078e00ff */
[----:B------:R-:W-:Y:S01]  /*1d00*/  @P0 MOV R13, R2 ;  /* 0x00000002000d0202 */ /* 0x000fe20000000f00 */
[----:B------:R-:W-:Y:S06]  /*1d10*/  BRA `(.L_x_26) ;  /* 0x0000000000147947 */ /* 0x000fec0003800000 */
.L_x_28:
[----:B------:R-:W-:Y:S01]  /*1d20*/  LOP3.LUT R13, R5, 0x80000, RZ, 0xfc, !PT ;  /* 0x00080000050d7812 */ /* 0x000fe200078efcff */
[----:B------:R-:W-:Y:S01]  /*1d30*/  IMAD.MOV.U32 R12, RZ, RZ, R4 ;  /* 0x000000ffff0c7224 */ /* 0x000fe200078e0004 */
[----:B------:R-:W-:Y:S06]  /*1d40*/  BRA `(.L_x_26) ;  /* 0x0000000000087947 */ /* 0x000fec0003800000 */
.L_x_27:
[----:B------:R-:W-:Y:S01]  /*1d50*/  LOP3.LUT R13, R7, 0x80000, RZ, 0xfc, !PT ;  /* 0x00080000070d7812 */ /* 0x000fe200078efcff */
[----:B------:R-:W-:-:S07]  /*1d60*/  IMAD.MOV.U32 R12, RZ, RZ, R6 ;  /* 0x000000ffff0c7224 */ /* 0x000fce00078e0006 */
.L_x_26:
[----:B------:R-:W-:Y:S05]  /*1d70*/  BSYNC.RECONVERGENT B1 ;  /* 0x0000000000017941 */ /* 0x000fea0003800200 */
.L_x_24:
[----:B------:R-:W-:Y:S02]  /*1d80*/  IMAD.MOV.U32 R11, RZ, RZ, 0x0 ;  /* 0x00000000ff0b7424 */ /* 0x000fe400078e00ff */
[----:B------:R-:W-:Y:S02]  /*1d90*/  IMAD.MOV.U32 R2, RZ, RZ, R12 ;  /* 0x000000ffff027224 */ /* 0x000fe400078e000c */
[----:B------:R-:W-:Y:S01]  /*1da0*/  IMAD.MOV.U32 R3, RZ, RZ, R13 ;  /* 0x000000ffff037224 */ /* 0x000fe200078e000d */
[----:B------:R-:W-:Y:S06]  /*1db0*/  RET.REL.NODEC R10 `(_Z19gauss_jacobi_kernelPdS_S_S_i) ;  /* 0xffffffe00a907950 */ /* 0x000fec0003c3ffff */
.L_x_29:
[----:B------:R-:W-:-:S00]  /*1dc0*/  BRA `(.L_x_29) ;  /* 0xfffffffc00fc7947 */ /* 0x000fc0000383ffff */
[----:B------:R-:W-:-:S00]  /*1dd0*/  NOP ;  /* 0x0000000000007918 */ /* 0x000fc00000000000 */
        /* <DEDUP_REMOVED lines=10> */
.L_x_30:


//--------------------- .nv.shared.reserved.0     --------------------------
	.section	.nv.shared.reserved.0,"aw",@nobits
	.weak		__nv_reservedSMEM_offset_0_alias
	.size		__nv_reservedSMEM_offset_0_alias, 0, 64
	.other		__nv_reservedSMEM_offset_0_alias,@"STO_CUDA_RESERVED_SHARED STV_DEFAULT"
__nv_reservedSMEM_offset_0_alias:
	.zero		0
	.zero		64


//--------------------- .nv.constant0._Z19gauss_jacobi_kernelPdS_S_S_i --------------------------
	.section	.nv.constant0._Z19gauss_jacobi_kernelPdS_S_S_i,"a",@progbits
	.sectionflags	@""
	.align	4
.nv.constant0._Z19gauss_jacobi_kernelPdS_S_S_i:
	.zero		932


//--------------------- SYMBOLS --------------------------

	.type		.nv.reservedSmem.offset0,@object
	.size		.nv.reservedSmem.offset0,0x4
